//
// Generated by NVIDIA NVVM Compiler
//
// Compiler Build ID: CL-36424714
// Cuda compilation tools, release 13.0, V13.0.88
// Based on NVVM 20.0.0
//

.version 9.0
.target sm_100
.address_size 64

	// .globl	_Z18GaussianBlurKerneliififyyPfb
.global .align 4 .b8 __cudart_i2opi_f[24] = {65, 144, 67, 60, 153, 149, 98, 219, 192, 221, 52, 245, 209, 87, 39, 252, 41, 21, 68, 78, 110, 131, 249, 162};

.visible .entry _Z18GaussianBlurKerneliififyyPfb(
	.param .u32 _Z18GaussianBlurKerneliififyyPfb_param_0,
	.param .u32 _Z18GaussianBlurKerneliififyyPfb_param_1,
	.param .f32 _Z18GaussianBlurKerneliififyyPfb_param_2,
	.param .u32 _Z18GaussianBlurKerneliififyyPfb_param_3,
	.param .f32 _Z18GaussianBlurKerneliififyyPfb_param_4,
	.param .u64 _Z18GaussianBlurKerneliififyyPfb_param_5,
	.param .u64 _Z18GaussianBlurKerneliififyyPfb_param_6,
	.param .u64 .ptr .align 1 _Z18GaussianBlurKerneliififyyPfb_param_7,
	.param .u8 _Z18GaussianBlurKerneliififyyPfb_param_8
)
{
	.local .align 4 .b8 	__local_depot0[28];
	.reg .b64 	%SP;
	.reg .b64 	%SPL;
	.reg .pred 	%p<40>;
	.reg .b16 	%rs<2>;
	.reg .b32 	%r<127>;
	.reg .b32 	%f<214>;
	.reg .b64 	%rd<73>;
	.reg .b64 	%fd<9>;

	mov.u64 	%SPL, __local_depot0;
	ld.param.u32 	%r28, [_Z18GaussianBlurKerneliififyyPfb_param_0];
	ld.param.u32 	%r31, [_Z18GaussianBlurKerneliififyyPfb_param_1];
	ld.param.f32 	%f76, [_Z18GaussianBlurKerneliififyyPfb_param_2];
	ld.param.u32 	%r30, [_Z18GaussianBlurKerneliififyyPfb_param_3];
	ld.param.f32 	%f77, [_Z18GaussianBlurKerneliififyyPfb_param_4];
	ld.param.u64 	%rd18, [_Z18GaussianBlurKerneliififyyPfb_param_5];
	ld.param.u64 	%rd19, [_Z18GaussianBlurKerneliififyyPfb_param_6];
	ld.param.u64 	%rd20, [_Z18GaussianBlurKerneliififyyPfb_param_7];
	ld.param.s8 	%rs1, [_Z18GaussianBlurKerneliififyyPfb_param_8];
	cvta.to.global.u64 	%rd1, %rd20;
	add.u64 	%rd2, %SPL, 0;
	add.u64 	%rd3, %SPL, 0;
	mov.u32 	%r32, %ctaid.x;
	mov.u32 	%r33, %ntid.x;
	mov.u32 	%r34, %tid.x;
	mad.lo.s32 	%r1, %r32, %r33, %r34;
	mov.u32 	%r35, %ctaid.y;
	mov.u32 	%r36, %ntid.y;
	mov.u32 	%r37, %tid.y;
	mad.lo.s32 	%r38, %r35, %r36, %r37;
	cvt.rn.f32.s32 	%f1, %r1;
	add.f32 	%f78, %f1, 0f3F000000;
	cvt.rn.f32.s32 	%f2, %r28;
	div.rn.f32 	%f3, %f78, %f2;
	cvt.rn.f32.u32 	%f4, %r38;
	add.f32 	%f79, %f4, 0f3F000000;
	cvt.rn.f32.s32 	%f80, %r31;
	div.rn.f32 	%f5, %f79, %f80;
	setp.ge.s32 	%p3, %r1, %r28;
	setp.ge.s32 	%p4, %r38, %r31;
	or.pred  	%p5, %p3, %p4;
	@%p5 bra 	$L__BB0_33;
	mad.lo.s32 	%r39, %r38, %r28, %r1;
	shl.b32 	%r3, %r39, 2;
	tex.2d.v4.f32.f32 	{%f9, %f8, %f7, %f6}, [%rd18, {%f3, %f5}];
	setp.eq.s16 	%p6, %rs1, 0;
	mov.f32 	%f178, 0f3F800000;
	@%p6 bra 	$L__BB0_4;
	setp.ltu.f32 	%p7, %f77, 0f00000000;
	mov.f32 	%f178, 0f00000000;
	@%p7 bra 	$L__BB0_4;
	tex.2d.v4.f32.f32 	{%f83, %f84, %f85, %f86}, [%rd19, {%f3, %f5}];
	mul.f32 	%f178, %f77, %f86;
$L__BB0_4:
	mul.f32 	%f12, %f76, %f178;
	setp.le.f32 	%p8, %f12, 0f00000000;
	@%p8 bra 	$L__BB0_34;
	setp.lt.s32 	%p9, %r30, 1;
	mov.f32 	%f200, 0f00000000;
	mov.f32 	%f201, %f200;
	mov.f32 	%f202, %f200;
	mov.f32 	%f203, %f200;
	mov.f32 	%f204, %f200;
	@%p9 bra 	$L__BB0_30;
	cvt.rn.f32.u32 	%f13, %r31;
	mov.f32 	%f204, 0f00000000;
	mov.b32 	%r118, 0;
	mov.u64 	%rd55, __cudart_i2opi_f;
	mov.f32 	%f203, %f204;
	mov.f32 	%f202, %f204;
	mov.f32 	%f201, %f204;
	mov.f32 	%f200, %f204;
$L__BB0_7:
	setp.ltu.f32 	%p10, %f12, 0f3F800000;
	@%p10 bra 	$L__BB0_29;
	cvt.rn.f32.u32 	%f89, %r118;
	mul.f32 	%f90, %f89, 0f40C90FD0;
	cvt.rn.f32.u32 	%f91, %r30;
	div.rn.f32 	%f92, %f90, %f91;
	mul.f32 	%f93, %f92, 0f3F22F983;
	cvt.rni.s32.f32 	%r5, %f93;
	cvt.rn.f32.s32 	%f94, %r5;
	fma.rn.f32 	%f95, %f94, 0fBFC90FDA, %f92;
	fma.rn.f32 	%f96, %f94, 0fB3A22168, %f95;
	fma.rn.f32 	%f19, %f94, 0fA7C234C5, %f96;
	abs.f32 	%f20, %f92;
	mov.b32 	%r6, %f92;
	shr.u32 	%r41, %r6, 23;
	and.b32  	%r42, %r41, 224;
	add.s32 	%r43, %r42, -128;
	shl.b32 	%r44, %r6, 8;
	or.b32  	%r7, %r44, -2147483648;
	shr.u32 	%r45, %r43, 5;
	and.b32  	%r8, %r41, 31;
	mul.wide.u32 	%rd25, %r45, 4;
	sub.s64 	%rd4, %rd3, %rd25;
	setp.eq.s32 	%p11, %r8, 0;
	mov.f32 	%f97, 0f00000000;
	mul.rn.f32 	%f21, %f92, %f97;
	sub.s64 	%rd5, %rd2, %rd25;
	@%p11 bra 	$L__BB0_19;
	setp.eq.f32 	%p12, %f20, 0f7F800000;
	setp.ltu.f32 	%p13, %f20, 0f47CE4780;
	or.pred  	%p1, %p13, %p12;
	selp.b32 	%r9, %r5, 0, %p13;
	selp.f32 	%f22, %f19, %f21, %p13;
	mov.f32 	%f192, 0f3F800000;
$L__BB0_10:
	mov.u32 	%r124, %r9;
	mov.f32 	%f198, %f22;
	@%p1 bra 	$L__BB0_14;
	mov.b64 	%rd71, 0;
	mov.b32 	%r123, 0;
	mov.u64 	%rd69, __cudart_i2opi_f;
	mov.u64 	%rd70, %rd3;
$L__BB0_12:
	.pragma "nounroll";
	ld.global.nc.u32 	%r47, [%rd69];
	mad.wide.u32 	%rd28, %r47, %r7, %rd71;
	shr.u64 	%rd71, %rd28, 32;
	st.local.u32 	[%rd70], %rd28;
	add.s32 	%r123, %r123, 1;
	add.s64 	%rd70, %rd70, 4;
	add.s64 	%rd69, %rd69, 4;
	setp.ne.s32 	%p14, %r123, 6;
	@%p14 bra 	$L__BB0_12;
	setp.lt.s32 	%p15, %r6, 0;
	st.local.u32 	[%rd3+24], %rd71;
	ld.local.u32 	%r48, [%rd4+20];
	ld.local.u32 	%r49, [%rd4+24];
	shf.l.wrap.b32 	%r50, %r48, %r49, %r8;
	ld.local.u32 	%r51, [%rd4+16];
	shf.l.wrap.b32 	%r52, %r51, %r48, %r8;
	shr.u32 	%r53, %r50, 30;
	shf.l.wrap.b32 	%r54, %r52, %r50, 2;
	shl.b32 	%r55, %r52, 2;
	shr.u32 	%r56, %r54, 31;
	add.s32 	%r57, %r56, %r53;
	neg.s32 	%r58, %r57;
	selp.b32 	%r124, %r58, %r57, %p15;
	xor.b32  	%r59, %r54, %r6;
	shr.s32 	%r60, %r54, 31;
	xor.b32  	%r61, %r60, %r54;
	xor.b32  	%r62, %r60, %r55;
	cvt.u64.u32 	%rd29, %r61;
	shl.b64 	%rd30, %rd29, 32;
	cvt.u64.u32 	%rd31, %r62;
	or.b64  	%rd32, %rd30, %rd31;
	cvt.rn.f64.s64 	%fd1, %rd32;
	mul.f64 	%fd2, %fd1, 0d3BF921FB54442D19;
	cvt.rn.f32.f64 	%f99, %fd2;
	neg.f32 	%f100, %f99;
	setp.lt.s32 	%p16, %r59, 0;
	selp.f32 	%f198, %f100, %f99, %p16;
$L__BB0_14:
	add.s32 	%r63, %r124, 1;
	mul.rn.f32 	%f101, %f198, %f198;
	and.b32  	%r64, %r124, 1;
	setp.eq.b32 	%p17, %r64, 1;
	selp.f32 	%f102, %f198, 0f3F800000, %p17;
	fma.rn.f32 	%f103, %f101, %f102, 0f00000000;
	fma.rn.f32 	%f104, %f101, 0f37CBAC00, 0fBAB607ED;
	selp.f32 	%f105, 0fB94D4153, %f104, %p17;
	selp.f32 	%f106, 0f3C0885E4, 0f3D2AAABB, %p17;
	fma.rn.f32 	%f107, %f105, %f101, %f106;
	selp.f32 	%f108, 0fBE2AAAA8, 0fBEFFFFFF, %p17;
	fma.rn.f32 	%f109, %f107, %f101, %f108;
	fma.rn.f32 	%f110, %f109, %f103, %f102;
	and.b32  	%r65, %r63, 2;
	setp.eq.s32 	%p18, %r65, 0;
	mov.f32 	%f111, 0f00000000;
	sub.f32 	%f112, %f111, %f110;
	selp.f32 	%f113, %f110, %f112, %p18;
	fma.rn.f32 	%f49, %f192, %f113, %f1;
	mov.u32 	%r126, %r9;
	mov.f32 	%f199, %f22;
	@%p1 bra 	$L__BB0_18;
	mov.b64 	%rd72, 0;
	mov.b32 	%r125, 0;
$L__BB0_16:
	.pragma "nounroll";
	mul.wide.u32 	%rd34, %r125, 4;
	mov.u64 	%rd35, __cudart_i2opi_f;
	add.s64 	%rd36, %rd35, %rd34;
	ld.global.nc.u32 	%r67, [%rd36];
	mad.wide.u32 	%rd37, %r67, %r7, %rd72;
	shr.u64 	%rd72, %rd37, 32;
	add.s64 	%rd38, %rd2, %rd34;
	st.local.u32 	[%rd38], %rd37;
	add.s32 	%r125, %r125, 1;
	setp.ne.s32 	%p19, %r125, 6;
	@%p19 bra 	$L__BB0_16;
	setp.lt.s32 	%p20, %r6, 0;
	st.local.u32 	[%rd2+24], %rd72;
	ld.local.u32 	%r68, [%rd5+20];
	ld.local.u32 	%r69, [%rd5+24];
	shf.l.wrap.b32 	%r70, %r68, %r69, %r8;
	ld.local.u32 	%r71, [%rd5+16];
	shf.l.wrap.b32 	%r72, %r71, %r68, %r8;
	shr.u32 	%r73, %r70, 30;
	shf.l.wrap.b32 	%r74, %r72, %r70, 2;
	shl.b32 	%r75, %r72, 2;
	shr.u32 	%r76, %r74, 31;
	add.s32 	%r77, %r76, %r73;
	neg.s32 	%r78, %r77;
	selp.b32 	%r126, %r78, %r77, %p20;
	xor.b32  	%r79, %r74, %r6;
	shr.s32 	%r80, %r74, 31;
	xor.b32  	%r81, %r80, %r74;
	xor.b32  	%r82, %r80, %r75;
	cvt.u64.u32 	%rd39, %r81;
	shl.b64 	%rd40, %rd39, 32;
	cvt.u64.u32 	%rd41, %r82;
	or.b64  	%rd42, %rd40, %rd41;
	cvt.rn.f64.s64 	%fd3, %rd42;
	mul.f64 	%fd4, %fd3, 0d3BF921FB54442D19;
	cvt.rn.f32.f64 	%f114, %fd4;
	neg.f32 	%f115, %f114;
	setp.lt.s32 	%p21, %r79, 0;
	selp.f32 	%f199, %f115, %f114, %p21;
$L__BB0_18:
	mul.rn.f32 	%f116, %f199, %f199;
	and.b32  	%r83, %r126, 1;
	setp.eq.b32 	%p22, %r83, 1;
	selp.f32 	%f117, 0f3F800000, %f199, %p22;
	fma.rn.f32 	%f118, %f116, %f117, 0f00000000;
	fma.rn.f32 	%f119, %f116, 0f37CBAC00, 0fBAB607ED;
	selp.f32 	%f120, %f119, 0fB94D4153, %p22;
	selp.f32 	%f121, 0f3D2AAABB, 0f3C0885E4, %p22;
	fma.rn.f32 	%f122, %f120, %f116, %f121;
	selp.f32 	%f123, 0fBEFFFFFF, 0fBE2AAAA8, %p22;
	fma.rn.f32 	%f124, %f122, %f116, %f123;
	fma.rn.f32 	%f125, %f124, %f118, %f117;
	and.b32  	%r84, %r126, 2;
	setp.eq.s32 	%p23, %r84, 0;
	mov.f32 	%f126, 0f00000000;
	sub.f32 	%f127, %f126, %f125;
	selp.f32 	%f128, %f125, %f127, %p23;
	fma.rn.f32 	%f129, %f192, %f128, %f4;
	add.f32 	%f130, %f49, 0f3F000000;
	div.rn.f32 	%f131, %f130, %f2;
	add.f32 	%f132, %f129, 0f3F000000;
	div.rn.f32 	%f133, %f132, %f13;
	tex.2d.v4.f32.f32 	{%f134, %f135, %f136, %f137}, [%rd18, {%f131, %f133}];
	add.f32 	%f200, %f200, %f134;
	add.f32 	%f201, %f201, %f135;
	add.f32 	%f202, %f202, %f136;
	add.f32 	%f203, %f203, %f137;
	add.f32 	%f204, %f204, 0f3F800000;
	add.f32 	%f192, %f192, 0f3F800000;
	setp.le.f32 	%p24, %f192, %f12;
	@%p24 bra 	$L__BB0_10;
	bra.uni 	$L__BB0_29;
$L__BB0_19:
	setp.eq.f32 	%p25, %f20, 0f7F800000;
	setp.ltu.f32 	%p26, %f20, 0f47CE4780;
	or.pred  	%p2, %p26, %p25;
	selp.b32 	%r10, %r5, 0, %p26;
	selp.f32 	%f23, %f19, %f21, %p26;
	mov.f32 	%f184, 0f3F800000;
$L__BB0_20:
	mov.u32 	%r120, %r10;
	mov.f32 	%f190, %f23;
	@%p2 bra 	$L__BB0_24;
	mov.b64 	%rd67, 0;
	mov.b32 	%r119, 0;
$L__BB0_22:
	.pragma "nounroll";
	mul.wide.u32 	%rd44, %r119, 4;
	mov.u64 	%rd45, __cudart_i2opi_f;
	add.s64 	%rd46, %rd45, %rd44;
	ld.global.nc.u32 	%r86, [%rd46];
	mad.wide.u32 	%rd47, %r86, %r7, %rd67;
	shr.u64 	%rd67, %rd47, 32;
	add.s64 	%rd48, %rd3, %rd44;
	st.local.u32 	[%rd48], %rd47;
	add.s32 	%r119, %r119, 1;
	setp.ne.s32 	%p27, %r119, 6;
	@%p27 bra 	$L__BB0_22;
	setp.lt.s32 	%p28, %r6, 0;
	st.local.u32 	[%rd3+24], %rd67;
	ld.local.u32 	%r87, [%rd4+20];
	ld.local.u32 	%r88, [%rd4+24];
	shr.u32 	%r89, %r88, 30;
	shf.l.wrap.b32 	%r90, %r87, %r88, 2;
	shl.b32 	%r91, %r87, 2;
	shr.u32 	%r92, %r90, 31;
	add.s32 	%r93, %r92, %r89;
	neg.s32 	%r94, %r93;
	selp.b32 	%r120, %r94, %r93, %p28;
	xor.b32  	%r95, %r90, %r6;
	shr.s32 	%r96, %r90, 31;
	xor.b32  	%r97, %r96, %r90;
	xor.b32  	%r98, %r96, %r91;
	cvt.u64.u32 	%rd49, %r97;
	shl.b64 	%rd50, %rd49, 32;
	cvt.u64.u32 	%rd51, %r98;
	or.b64  	%rd52, %rd50, %rd51;
	cvt.rn.f64.s64 	%fd5, %rd52;
	mul.f64 	%fd6, %fd5, 0d3BF921FB54442D19;
	cvt.rn.f32.f64 	%f139, %fd6;
	neg.f32 	%f140, %f139;
	setp.lt.s32 	%p29, %r95, 0;
	selp.f32 	%f190, %f140, %f139, %p29;
$L__BB0_24:
	add.s32 	%r99, %r120, 1;
	mul.rn.f32 	%f141, %f190, %f190;
	and.b32  	%r100, %r120, 1;
	setp.eq.b32 	%p30, %r100, 1;
	selp.f32 	%f142, %f190, 0f3F800000, %p30;
	fma.rn.f32 	%f143, %f141, %f142, 0f00000000;
	fma.rn.f32 	%f144, %f141, 0f37CBAC00, 0fBAB607ED;
	selp.f32 	%f145, 0fB94D4153, %f144, %p30;
	selp.f32 	%f146, 0f3C0885E4, 0f3D2AAABB, %p30;
	fma.rn.f32 	%f147, %f145, %f141, %f146;
	selp.f32 	%f148, 0fBE2AAAA8, 0fBEFFFFFF, %p30;
	fma.rn.f32 	%f149, %f147, %f141, %f148;
	fma.rn.f32 	%f150, %f149, %f143, %f142;
	and.b32  	%r101, %r99, 2;
	setp.eq.s32 	%p31, %r101, 0;
	mov.f32 	%f151, 0f00000000;
	sub.f32 	%f152, %f151, %f150;
	selp.f32 	%f153, %f150, %f152, %p31;
	fma.rn.f32 	%f32, %f184, %f153, %f1;
	mov.u32 	%r122, %r10;
	mov.f32 	%f191, %f23;
	@%p2 bra 	$L__BB0_28;
	mov.b64 	%rd68, 0;
	mov.b32 	%r121, 0;
$L__BB0_26:
	.pragma "nounroll";
	mul.wide.u32 	%rd54, %r121, 4;
	add.s64 	%rd56, %rd55, %rd54;
	ld.global.nc.u32 	%r103, [%rd56];
	mad.wide.u32 	%rd57, %r103, %r7, %rd68;
	shr.u64 	%rd68, %rd57, 32;
	add.s64 	%rd58, %rd2, %rd54;
	st.local.u32 	[%rd58], %rd57;
	add.s32 	%r121, %r121, 1;
	setp.ne.s32 	%p32, %r121, 6;
	@%p32 bra 	$L__BB0_26;
	setp.lt.s32 	%p33, %r6, 0;
	st.local.u32 	[%rd2+24], %rd68;
	ld.local.u32 	%r104, [%rd5+20];
	ld.local.u32 	%r105, [%rd5+24];
	shr.u32 	%r106, %r105, 30;
	shf.l.wrap.b32 	%r107, %r104, %r105, 2;
	shl.b32 	%r108, %r104, 2;
	shr.u32 	%r109, %r107, 31;
	add.s32 	%r110, %r109, %r106;
	neg.s32 	%r111, %r110;
	selp.b32 	%r122, %r111, %r110, %p33;
	xor.b32  	%r112, %r107, %r6;
	shr.s32 	%r113, %r107, 31;
	xor.b32  	%r114, %r113, %r107;
	xor.b32  	%r115, %r113, %r108;
	cvt.u64.u32 	%rd59, %r114;
	shl.b64 	%rd60, %rd59, 32;
	cvt.u64.u32 	%rd61, %r115;
	or.b64  	%rd62, %rd60, %rd61;
	cvt.rn.f64.s64 	%fd7, %rd62;
	mul.f64 	%fd8, %fd7, 0d3BF921FB54442D19;
	cvt.rn.f32.f64 	%f154, %fd8;
	neg.f32 	%f155, %f154;
	setp.lt.s32 	%p34, %r112, 0;
	selp.f32 	%f191, %f155, %f154, %p34;
$L__BB0_28:
	mul.rn.f32 	%f156, %f191, %f191;
	and.b32  	%r116, %r122, 1;
	setp.eq.b32 	%p35, %r116, 1;
	selp.f32 	%f157, 0f3F800000, %f191, %p35;
	fma.rn.f32 	%f158, %f156, %f157, 0f00000000;
	fma.rn.f32 	%f159, %f156, 0f37CBAC00, 0fBAB607ED;
	selp.f32 	%f160, %f159, 0fB94D4153, %p35;
	selp.f32 	%f161, 0f3D2AAABB, 0f3C0885E4, %p35;
	fma.rn.f32 	%f162, %f160, %f156, %f161;
	selp.f32 	%f163, 0fBEFFFFFF, 0fBE2AAAA8, %p35;
	fma.rn.f32 	%f164, %f162, %f156, %f163;
	fma.rn.f32 	%f165, %f164, %f158, %f157;
	and.b32  	%r117, %r122, 2;
	setp.eq.s32 	%p36, %r117, 0;
	mov.f32 	%f166, 0f00000000;
	sub.f32 	%f167, %f166, %f165;
	selp.f32 	%f168, %f165, %f167, %p36;
	fma.rn.f32 	%f169, %f184, %f168, %f4;
	add.f32 	%f170, %f32, 0f3F000000;
	div.rn.f32 	%f171, %f170, %f2;
	add.f32 	%f172, %f169, 0f3F000000;
	div.rn.f32 	%f173, %f172, %f13;
	tex.2d.v4.f32.f32 	{%f174, %f175, %f176, %f177}, [%rd18, {%f171, %f173}];
	add.f32 	%f200, %f200, %f174;
	add.f32 	%f201, %f201, %f175;
	add.f32 	%f202, %f202, %f176;
	add.f32 	%f203, %f203, %f177;
	add.f32 	%f204, %f204, 0f3F800000;
	add.f32 	%f184, %f184, 0f3F800000;
	setp.gtu.f32 	%p37, %f184, %f12;
	@%p37 bra 	$L__BB0_29;
	bra.uni 	$L__BB0_20;
$L__BB0_29:
	add.s32 	%r118, %r118, 1;
	setp.ne.s32 	%p38, %r118, %r30;
	@%p38 bra 	$L__BB0_7;
$L__BB0_30:
	setp.leu.f32 	%p39, %f204, 0f00000000;
	@%p39 bra 	$L__BB0_32;
	div.rn.f32 	%f200, %f200, %f204;
	div.rn.f32 	%f201, %f201, %f204;
	div.rn.f32 	%f202, %f202, %f204;
	div.rn.f32 	%f203, %f203, %f204;
$L__BB0_32:
	ld.param.u64 	%rd66, [_Z18GaussianBlurKerneliififyyPfb_param_7];
	cvta.to.global.u64 	%rd63, %rd66;
	mul.wide.s32 	%rd64, %r3, 4;
	add.s64 	%rd65, %rd63, %rd64;
	st.global.f32 	[%rd65], %f200;
	st.global.f32 	[%rd65+4], %f201;
	st.global.f32 	[%rd65+8], %f202;
	st.global.f32 	[%rd65+12], %f203;
$L__BB0_33:
	ret;
$L__BB0_34:
	mul.wide.s32 	%rd23, %r3, 4;
	add.s64 	%rd24, %rd1, %rd23;
	st.global.f32 	[%rd24], %f9;
	st.global.f32 	[%rd24+4], %f8;
	st.global.f32 	[%rd24+8], %f7;
	st.global.f32 	[%rd24+12], %f6;
	bra.uni 	$L__BB0_33;

}


// ===== COMPILED SASS (sm_100) =====

	.target	sm_100

	.elftype	@"ET_EXEC"


//--------------------- .note.nv.tkinfo           --------------------------
	.section	.note.nv.tkinfo,"",@"SHT_NOTE"
	.sectionflags	@"SHF_NOTE_NV_TKINFO"
	.tkinfo
        /*0018*/ 	.word	0x00000002
        /*0030*/ 	.string	""
        /*0030*/ 	.string	"ptxas"
        /*0030*/ 	.string	"Cuda compilation tools, release 13.0, V13.0.88"
        /*0030*/ 	.string	"Build cuda_13.0.r13.0/compiler.36424714_0"
        /*0030*/ 	.string	"-arch sm_100 -m 64 "



//--------------------- .note.nv.cuinfo           --------------------------
	.section	.note.nv.cuinfo,"",@"SHT_NOTE"
	.sectionflags	@"SHF_NOTE_NV_CUINFO"
        /*0018*/ 	.short	0x0002
        /*001a*/ 	.short	0x0064
        /*001c*/ 	.short	0x0082
	.zero		2


//--------------------- .nv.info                  --------------------------
	.section	.nv.info,"",@"SHT_CUDA_INFO"
	.align	4


	//----- nvinfo : EIATTR_REGCOUNT
	.align		4
        /*0000*/ 	.byte	0x04, 0x2f
        /*0002*/ 	.short	(.L_2 - .L_1)
	.align		4
.L_1:
        /*0004*/ 	.word	index@(_Z18GaussianBlurKerneliififyyPfb)
        /*0008*/ 	.word	0x00000023


	//----- nvinfo : EIATTR_FRAME_SIZE
	.align		4
.L_2:
        /*000c*/ 	.byte	0x04, 0x11
        /*000e*/ 	.short	(.L_4 - .L_3)
	.align		4
.L_3:
        /*0010*/ 	.word	index@($__internal_0_$__cuda_sm3x_div_rn_noftz_f32_slowpath)
        /*0014*/ 	.word	0x00000020


	//----- nvinfo : EIATTR_FRAME_SIZE
	.align		4
.L_4:
        /*0018*/ 	.byte	0x04, 0x11
        /*001a*/ 	.short	(.L_6 - .L_5)
	.align		4
.L_5:
        /*001c*/ 	.word	index@(_Z18GaussianBlurKerneliififyyPfb)
        /*0020*/ 	.word	0x00000020


	//----- nvinfo : EIATTR_MIN_STACK_SIZE
	.align		4
.L_6:
        /*0024*/ 	.byte	0x04, 0x12
        /*0026*/ 	.short	(.L_8 - .L_7)
	.align		4
.L_7:
        /*0028*/ 	.word	index@(_Z18GaussianBlurKerneliififyyPfb)
        /*002c*/ 	.word	0x00000020
.L_8:


//--------------------- .nv.compat                --------------------------
	.section	.nv.compat,"",@"SHT_CUDA_COMPAT_INFO"
	.align	4
        /*0000*/ 	.byte	0x02, 0x09, 0x00, 0x00, 0x02, 0x02, 0x02, 0x00, 0x02, 0x05, 0x05, 0x00, 0x03, 0x07, 0x01, 0x01
        /*0010*/ 	.byte	0x02, 0x03, 0x00, 0x00, 0x02, 0x06, 0x01, 0x00, 0x04, 0x0b, 0x08, 0x00, 0x01, 0x00, 0x00, 0x00
        /*0020*/ 	.byte	0x00, 0x00, 0x00, 0x00


//--------------------- .nv.info._Z18GaussianBlurKerneliififyyPfb --------------------------
	.section	.nv.info._Z18GaussianBlurKerneliififyyPfb,"",@"SHT_CUDA_INFO"
	.sectionflags	@""
	.align	4


	//----- nvinfo : EIATTR_CUDA_API_VERSION
	.align		4
        /*0000*/ 	.byte	0x04, 0x37
        /*0002*/ 	.short	(.L_10 - .L_9)
.L_9:
        /*0004*/ 	.word	0x00000082


	//----- nvinfo : EIATTR_KPARAM_INFO
	.align		4
.L_10:
        /*0008*/ 	.byte	0x04, 0x17
        /*000a*/ 	.short	(.L_12 - .L_11)
.L_11:
        /*000c*/ 	.word	0x00000000
        /*0010*/ 	.short	0x0008
        /*0012*/ 	.short	0x0030
        /*0014*/ 	.byte	0x00, 0xf0, 0x05, 0x00


	//----- nvinfo : EIATTR_KPARAM_INFO
	.align		4
.L_12:
        /*0018*/ 	.byte	0x04, 0x17
        /*001a*/ 	.short	(.L_14 - .L_13)
.L_13:
        /*001c*/ 	.word	0x00000000
        /*0020*/ 	.short	0x0007
        /*0022*/ 	.short	0x0028
        /*0024*/ 	.byte	0x00, 0xf5, 0x21, 0x00


	//----- nvinfo : EIATTR_KPARAM_INFO
	.align		4
.L_14:
        /*0028*/ 	.byte	0x04, 0x17
        /*002a*/ 	.short	(.L_16 - .L_15)
.L_15:
        /*002c*/ 	.word	0x00000000
        /*0030*/ 	.short	0x0006
        /*0032*/ 	.short	0x0020
        /*0034*/ 	.byte	0x00, 0xf0, 0x21, 0x00


	//----- nvinfo : EIATTR_KPARAM_INFO
	.align		4
.L_16:
        /*0038*/ 	.byte	0x04, 0x17
        /*003a*/ 	.short	(.L_18 - .L_17)
.L_17:
        /*003c*/ 	.word	0x00000000
        /*0040*/ 	.short	0x0005
        /*0042*/ 	.short	0x0018
        /*0044*/ 	.byte	0x00, 0xf0, 0x21, 0x00


	//----- nvinfo : EIATTR_KPARAM_INFO
	.align		4
.L_18:
        /*0048*/ 	.byte	0x04, 0x17
        /*004a*/ 	.short	(.L_20 - .L_19)
.L_19:
        /*004c*/ 	.word	0x00000000
        /*0050*/ 	.short	0x0004
        /*0052*/ 	.short	0x0010
        /*0054*/ 	.byte	0x00, 0xf0, 0x11, 0x00


	//----- nvinfo : EIATTR_KPARAM_INFO
	.align		4
.L_20:
        /*0058*/ 	.byte	0x04, 0x17
        /*005a*/ 	.short	(.L_22 - .L_21)
.L_21:
        /*005c*/ 	.word	0x00000000
        /*0060*/ 	.short	0x0003
        /*0062*/ 	.short	0x000c
        /*0064*/ 	.byte	0x00, 0xf0, 0x11, 0x00


	//----- nvinfo : EIATTR_KPARAM_INFO
	.align		4
.L_22:
        /*0068*/ 	.byte	0x04, 0x17
        /*006a*/ 	.short	(.L_24 - .L_23)
.L_23:
        /*006c*/ 	.word	0x00000000
        /*0070*/ 	.short	0x0002
        /*0072*/ 	.short	0x0008
        /*0074*/ 	.byte	0x00, 0xf0, 0x11, 0x00


	//----- nvinfo : EIATTR_KPARAM_INFO
	.align		4
.L_24:
        /*0078*/ 	.byte	0x04, 0x17
        /*007a*/ 	.short	(.L_26 - .L_25)
.L_25:
        /*007c*/ 	.word	0x00000000
        /*0080*/ 	.short	0x0001
        /*0082*/ 	.short	0x0004
        /*0084*/ 	.byte	0x00, 0xf0, 0x11, 0x00


	//----- nvinfo : EIATTR_KPARAM_INFO
	.align		4
.L_26:
        /*0088*/ 	.byte	0x04, 0x17
        /*008a*/ 	.short	(.L_28 - .L_27)
.L_27:
        /*008c*/ 	.word	0x00000000
        /*0090*/ 	.short	0x0000
        /*0092*/ 	.short	0x0000
        /*0094*/ 	.byte	0x00, 0xf0, 0x11, 0x00


	//----- nvinfo : EIATTR_SPARSE_MMA_MASK
	.align		4
.L_28:
        /*0098*/ 	.byte	0x03, 0x50
        /*009a*/ 	.short	0x0000


	//----- nvinfo : EIATTR_MAXREG_COUNT
	.align		4
        /*009c*/ 	.byte	0x03, 0x1b
        /*009e*/ 	.short	0x00ff


	//----- nvinfo : EIATTR_MERCURY_ISA_VERSION
	.align		4
        /*00a0*/ 	.byte	0x03, 0x5f
        /*00a2*/ 	.short	0x0101


	//----- nvinfo : EIATTR_VRC_CTA_INIT_COUNT
	.align		4
        /*00a4*/ 	.byte	0x02, 0x4a
	.zero		1
	.zero		1


	//----- nvinfo : EIATTR_EXIT_INSTR_OFFSETS
	.align		4
        /*00a8*/ 	.byte	0x04, 0x1c
        /*00aa*/ 	.short	(.L_30 - .L_29)


	//   ....[0]....
.L_29:
        /*00ac*/ 	.word	0x00000310


	//   ....[1]....
        /*00b0*/ 	.word	0x000020e0


	//   ....[2]....
        /*00b4*/ 	.word	0x00002150


	//----- nvinfo : EIATTR_CRS_STACK_SIZE
	.align		4
.L_30:
        /*00b8*/ 	.byte	0x04, 0x1e
        /*00ba*/ 	.short	(.L_32 - .L_31)
.L_31:
        /*00bc*/ 	.word	0x00000000


	//----- nvinfo : EIATTR_CBANK_PARAM_SIZE
	.align		4
.L_32:
        /*00c0*/ 	.byte	0x03, 0x19
        /*00c2*/ 	.short	0x0031


	//----- nvinfo : EIATTR_PARAM_CBANK
	.align		4
        /*00c4*/ 	.byte	0x04, 0x0a
        /*00c6*/ 	.short	(.L_34 - .L_33)
	.align		4
.L_33:
        /*00c8*/ 	.word	index@(.nv.constant0._Z18GaussianBlurKerneliififyyPfb)
        /*00cc*/ 	.short	0x0380
        /*00ce*/ 	.short	0x0031


	//----- nvinfo : EIATTR_SW_WAR
	.align		4
.L_34:
        /*00d0*/ 	.byte	0x04, 0x36
        /*00d2*/ 	.short	(.L_36 - .L_35)
.L_35:
        /*00d4*/ 	.word	0x00000008
.L_36:


//--------------------- .nv.callgraph             --------------------------
	.section	.nv.callgraph,"",@"SHT_CUDA_CALLGRAPH"
	.align	4
	.sectionentsize	8
	.align		4
        /*0000*/ 	.word	0x00000000
	.align		4
        /*0004*/ 	.word	0xffffffff
	.align		4
        /*0008*/ 	.word	0x00000000
	.align		4
        /*000c*/ 	.word	0xfffffffe
	.align		4
        /*0010*/ 	.word	0x00000000
	.align		4
        /*0014*/ 	.word	0xfffffffd
	.align		4
        /*0018*/ 	.word	0x00000000
	.align		4
        /*001c*/ 	.word	0xfffffffc


//--------------------- .nv.constant4             --------------------------
	.section	.nv.constant4,"a",@progbits
	.align	8
	.align		8
.nv.constant4:
        /*0000*/ 	.dword	__cudart_i2opi_f


//--------------------- .text._Z18GaussianBlurKerneliififyyPfb --------------------------
	.section	.text._Z18GaussianBlurKerneliififyyPfb,"ax",@progbits
	.align	128
        .global         _Z18GaussianBlurKerneliififyyPfb
        .type           _Z18GaussianBlurKerneliififyyPfb,@function
        .size           _Z18GaussianBlurKerneliififyyPfb,(.L_x_56 - _Z18GaussianBlurKerneliififyyPfb)
        .other          _Z18GaussianBlurKerneliififyyPfb,@"STO_CUDA_ENTRY STV_DEFAULT"
_Z18GaussianBlurKerneliififyyPfb:
.text._Z18GaussianBlurKerneliififyyPfb:
[----:B------:R-:W0:Y:S01]  /*0000*/  LDC R1, c[0x0][0x37c] ;  /* 0x0000df00ff017b82 */ /* 0x000e220000000800 */
[----:B------:R-:W1:Y:S01]  /*0010*/  S2R R0, SR_TID.X ;  /* 0x0000000000007919 */ /* 0x000e620000002100 */
[----:B------:R-:W2:Y:S06]  /*0020*/  LDCU UR5, c[0x0][0x380] ;  /* 0x00007000ff0577ac */ /* 0x000eac0008000800 */
[----:B------:R-:W1:Y:S01]  /*0030*/  S2UR UR4, SR_CTAID.X ;  /* 0x00000000000479c3 */ /* 0x000e620000002500 */
[----:B------:R-:W-:Y:S01]  /*0040*/  BSSY.RECONVERGENT B2, `(.L_x_0) ;  /* 0x0000017000027945 */ /* 0x000fe20003800200 */
[----:B------:R-:W3:Y:S01]  /*0050*/  S2R R9, SR_TID.Y ;  /* 0x0000000000097919 */ /* 0x000ee20000002200 */
[----:B0-----:R-:W-:-:S05]  /*0060*/  VIADD R1, R1, 0xffffffe0 ;  /* 0xffffffe001017836 */ /* 0x001fca0000000000 */
[----:B------:R-:W1:Y:S08]  /*0070*/  LDC R5, c[0x0][0x360] ;  /* 0x0000d800ff057b82 */ /* 0x000e700000000800 */
[----:B------:R-:W3:Y:S01]  /*0080*/  LDC R8, c[0x0][0x364] ;  /* 0x0000d900ff087b82 */ /* 0x000ee20000000800 */
[----:B--2---:R-:W-:-:S04]  /*0090*/  I2FP.F32.S32 R4, UR5 ;  /* 0x0000000500047c45 */ /* 0x004fc80008201400 */
[----:B------:R-:W0:Y:S03]  /*00a0*/  MUFU.RCP R3, R4 ;  /* 0x0000000400037308 */ /* 0x000e260000001000 */
[----:B------:R-:W3:Y:S01]  /*00b0*/  S2UR UR5, SR_CTAID.Y ;  /* 0x00000000000579c3 */ /* 0x000ee20000002600 */
[----:B-1----:R-:W-:-:S05]  /*00c0*/  IMAD R5, R5, UR4, R0 ;  /* 0x0000000405057c24 */ /* 0x002fca000f8e0200 */
[----:B------:R-:W-:Y:S01]  /*00d0*/  I2FP.F32.S32 R6, R5 ;  /* 0x0000000500067245 */ /* 0x000fe20000201400 */
[----:B0-----:R-:W-:-:S04]  /*00e0*/  FFMA R2, -R4, R3, 1 ;  /* 0x3f80000004027423 */ /* 0x001fc80000000103 */
[----:B------:R-:W-:Y:S01]  /*00f0*/  FADD R0, R6, 0.5 ;  /* 0x3f00000006007421 */ /* 0x000fe20000000000 */
[----:B------:R-:W-:-:S03]  /*0100*/  FFMA R3, R3, R2, R3 ;  /* 0x0000000203037223 */ /* 0x000fc60000000003 */
[----:B------:R-:W0:Y:S01]  /*0110*/  FCHK P0, R0, R4 ;  /* 0x0000000400007302 */ /* 0x000e220000000000 */
[----:B------:R-:W-:Y:S01]  /*0120*/  FFMA R2, R0, R3, RZ ;  /* 0x0000000300027223 */ /* 0x000fe200000000ff */
[----:B---3--:R-:W-:-:S03]  /*0130*/  IMAD R8, R8, UR5, R9 ;  /* 0x0000000508087c24 */ /* 0x008fc6000f8e0209 */
[----:B------:R-:W-:-:S04]  /*0140*/  FFMA R7, -R4, R2, R0 ;  /* 0x0000000204077223 */ /* 0x000fc80000000100 */
[----:B------:R-:W-:Y:S01]  /*0150*/  FFMA R2, R3, R7, R2 ;  /* 0x0000000703027223 */ /* 0x000fe20000000002 */
[----:B0-----:R-:W-:Y:S06]  /*0160*/  @!P0 BRA `(.L_x_1) ;  /* 0x0000000000108947 */ /* 0x001fec0003800000 */
[----:B------:R-:W-:Y:S01]  /*0170*/  IMAD.MOV.U32 R3, RZ, RZ, R4 ;  /* 0x000000ffff037224 */ /* 0x000fe200078e0004 */
[----:B------:R-:W-:-:S07]  /*0180*/  MOV R20, 0x1a0 ;  /* 0x000001a000147802 */ /* 0x000fce0000000f00 */
[----:B------:R-:W-:Y:S05]  /*0190*/  CALL.REL.NOINC `($__internal_0_$__cuda_sm3x_div_rn_noftz_f32_slowpath) ;  /* 0x0000001c00f07944 */ /* 0x000fea0003c00000 */
[----:B------:R-:W-:-:S07]  /*01a0*/  MOV R2, R17 ;  /* 0x0000001100027202 */ /* 0x000fce0000000f00 */
.L_x_1:
[----:B------:R-:W-:Y:S05]  /*01b0*/  BSYNC.RECONVERGENT B2 ;  /* 0x0000000000027941 */ /* 0x000fea0003800200 */
.L_x_0:
[----:B------:R-:W0:Y:S01]  /*01c0*/  LDCU UR4, c[0x0][0x384] ;  /* 0x00007080ff0477ac */ /* 0x000e220008000800 */
[----:B------:R-:W-:Y:S01]  /*01d0*/  I2FP.F32.U32 R7, R8 ;  /* 0x0000000800077245 */ /* 0x000fe20000201000 */
[----:B------:R-:W-:Y:S04]  /*01e0*/  BSSY.RECONVERGENT B2, `(.L_x_2) ;  /* 0x000000f000027945 */ /* 0x000fe80003800200 */
[----:B------:R-:W-:Y:S01]  /*01f0*/  FADD R0, R7, 0.5 ;  /* 0x3f00000007007421 */ /* 0x000fe20000000000 */
[----:B0-----:R-:W-:-:S04]  /*0200*/  I2FP.F32.S32 R9, UR4 ;  /* 0x0000000400097c45 */ /* 0x001fc80008201400 */
[----:B------:R-:W0:Y:S08]  /*0210*/  MUFU.RCP R10, R9 ;  /* 0x00000009000a7308 */ /* 0x000e300000001000 */
[----:B------:R-:W1:Y:S01]  /*0220*/  FCHK P0, R0, R9 ;  /* 0x0000000900007302 */ /* 0x000e620000000000 */
[----:B0-----:R-:W-:-:S04]  /*0230*/  FFMA R3, -R9, R10, 1 ;  /* 0x3f80000009037423 */ /* 0x001fc8000000010a */
[----:B------:R-:W-:-:S04]  /*0240*/  FFMA R3, R10, R3, R10 ;  /* 0x000000030a037223 */ /* 0x000fc8000000000a */
[----:B------:R-:W-:-:S04]  /*0250*/  FFMA R10, R0, R3, RZ ;  /* 0x00000003000a7223 */ /* 0x000fc800000000ff */
[----:B------:R-:W-:-:S04]  /*0260*/  FFMA R11, -R9, R10, R0 ;  /* 0x0000000a090b7223 */ /* 0x000fc80000000100 */
[----:B------:R-:W-:Y:S01]  /*0270*/  FFMA R3, R3, R11, R10 ;  /* 0x0000000b03037223 */ /* 0x000fe2000000000a */
[----:B-1----:R-:W-:Y:S06]  /*0280*/  @!P0 BRA `(.L_x_3) ;  /* 0x0000000000108947 */ /* 0x002fec0003800000 */
[----:B------:R-:W-:Y:S01]  /*0290*/  IMAD.MOV.U32 R3, RZ, RZ, R9 ;  /* 0x000000ffff037224 */ /* 0x000fe200078e0009 */
[----:B------:R-:W-:-:S07]  /*02a0*/  MOV R20, 0x2c0 ;  /* 0x000002c000147802 */ /* 0x000fce0000000f00 */
[----:B------:R-:W-:Y:S05]  /*02b0*/  CALL.REL.NOINC `($__internal_0_$__cuda_sm3x_div_rn_noftz_f32_slowpath) ;  /* 0x0000001c00a87944 */ /* 0x000fea0003c00000 */
[----:B------:R-:W-:-:S07]  /*02c0*/  IMAD.MOV.U32 R3, RZ, RZ, R17 ;  /* 0x000000ffff037224 */ /* 0x000fce00078e0011 */
.L_x_3:
[----:B------:R-:W-:Y:S05]  /*02d0*/  BSYNC.RECONVERGENT B2 ;  /* 0x0000000000027941 */ /* 0x000fea0003800200 */
.L_x_2:
[----:B------:R-:W0:Y:S02]  /*02e0*/  LDCU.64 UR10, c[0x0][0x380] ;  /* 0x00007000ff0a77ac */ /* 0x000e240008000a00 */
[----:B0-----:R-:W-:-:S04]  /*02f0*/  ISETP.GE.AND P0, PT, R8, UR11, PT ;  /* 0x0000000b08007c0c */ /* 0x001fc8000bf06270 */
[----:B------:R-:W-:-:S13]  /*0300*/  ISETP.GE.OR P0, PT, R5, UR10, P0 ;  /* 0x0000000a05007c0c */ /* 0x000fda0008706670 */
[----:B------:R-:W-:Y:S05]  /*0310*/  @P0 EXIT ;  /* 0x000000000000094d */ /* 0x000fea0003800000 */
[----:B------:R-:W0:Y:S01]  /*0320*/  LDCU UR4, c[0x0][0x398] ;  /* 0x00007300ff0477ac */ /* 0x000e220008000800 */
[----:B------:R-:W-:Y:S01]  /*0330*/  HFMA2 R0, -RZ, RZ, -3, 0 ;  /* 0xc2000000ff007431 */ /* 0x000fe200000001ff */
[----:B------:R-:W-:-:S03]  /*0340*/  UMOV UR5, URZ ;  /* 0x000000ff00057c82 */ /* 0x000fc60008000000 */
[----:B0-----:R0:W5:Y:S01]  /*0350*/  TEX.LL R12, R10, R2, R0, UR4, 2D ;  /* 0x28ff0400020a7f60 */ /* 0x00116200089e0f0c */
[----:B------:R-:W-:Y:S02]  /*0360*/  IMAD R9, R8, UR10, R5 ;  /* 0x0000000a08097c24 */ /* 0x000fe4000f8e0205 */
[----:B------:R-:W-:Y:S01]  /*0370*/  IMAD.MOV.U32 R8, RZ, RZ, 0x3f800000 ;  /* 0x3f800000ff087424 */ /* 0x000fe200078e00ff */
[----:B0-----:R-:W0:Y:S02]  /*0380*/  LDCU.U8 UR4, c[0x0][0x3b0] ;  /* 0x00007600ff0477ac */ /* 0x001e240008000000 */
[----:B0-----:R-:W-:-:S04]  /*0390*/  UPRMT UR4, UR4, 0x8880, URZ ;  /* 0x0000888004047896 */ /* 0x001fc800080000ff */
[----:B------:R-:W-:-:S09]  /*03a0*/  UISETP.NE.AND UP0, UPT, UR4, URZ, UPT ;  /* 0x000000ff0400728c */ /* 0x000fd2000bf05270 */
[----:B------:R-:W-:Y:S05]  /*03b0*/  BRA.U !UP0, `(.L_x_4) ;  /* 0x0000000108207547 */ /* 0x000fea000b800000 */
[----:B------:R-:W0:Y:S01]  /*03c0*/  LDCU UR6, c[0x0][0x390] ;  /* 0x00007200ff0677ac */ /* 0x000e220008000800 */
[----:B------:R-:W-:Y:S01]  /*03d0*/  IMAD.MOV.U32 R8, RZ, RZ, RZ ;  /* 0x000000ffff087224 */ /* 0x000fe200078e00ff */
[----:B0-----:R-:W-:-:S13]  /*03e0*/  FSETP.LE.AND P0, PT, RZ, UR6, PT ;  /* 0x00000006ff007c0b */ /* 0x001fda000bf03000 */
[----:B------:R-:W-:Y:S05]  /*03f0*/  @!P0 BRA `(.L_x_4) ;  /* 0x0000000000108947 */ /* 0x000fea0003800000 */
[----:B------:R-:W0:Y:S01]  /*0400*/  LDCU UR4, c[0x0][0x3a0] ;  /* 0x00007400ff0477ac */ /* 0x000e220008000800 */
[----:B------:R-:W-:Y:S02]  /*0410*/  UMOV UR5, URZ ;  /* 0x000000ff00057c82 */ /* 0x000fe40008000000 */
[----:B0-----:R-:W5:Y:S02]  /*0420*/  TEX.LL RZ, R2, R2, R0, UR4, 2D, 0x8 ;  /* 0x28ff040002027f60 */ /* 0x001f6400089e08ff */
[----:B-----5:R-:W-:-:S07]  /*0430*/  FMUL R8, R2, UR6 ;  /* 0x0000000602087c20 */ /* 0x020fce0008400000 */
.L_x_4:
[----:B------:R-:W0:Y:S01]  /*0440*/  LDCU UR4, c[0x0][0x388] ;  /* 0x00007100ff0477ac */ /* 0x000e220008000800 */
[----:B------:R-:W-:Y:S01]  /*0450*/  SHF.L.U32 R9, R9, 0x2, RZ ;  /* 0x0000000209097819 */ /* 0x000fe200000006ff */
[----:B------:R-:W1:Y:S01]  /*0460*/  LDCU.64 UR6, c[0x0][0x358] ;  /* 0x00006b00ff0677ac */ /* 0x000e620008000a00 */
[----:B0-----:R-:W-:-:S05]  /*0470*/  FMUL R8, R8, UR4 ;  /* 0x0000000408087c20 */ /* 0x001fca0008400000 */
[----:B------:R-:W-:-:S13]  /*0480*/  FSETP.GTU.AND P0, PT, R8, RZ, PT ;  /* 0x000000ff0800720b */ /* 0x000fda0003f0c000 */
[----:B-1----:R-:W-:Y:S05]  /*0490*/  @!P0 BRA `(.L_x_5) ;  /* 0x0000001c00148947 */ /* 0x002fea0003800000 */
[----:B------:R-:W0:Y:S01]  /*04a0*/  LDCU UR4, c[0x0][0x38c] ;  /* 0x00007180ff0477ac */ /* 0x000e220008000800 */
[----:B-----5:R-:W-:Y:S02]  /*04b0*/  HFMA2 R12, -RZ, RZ, 0, 0 ;  /* 0x00000000ff0c7431 */ /* 0x020fe400000001ff */
[----:B------:R-:W-:Y:S01]  /*04c0*/  IMAD.MOV.U32 R5, RZ, RZ, RZ ;  /* 0x000000ffff057224 */ /* 0x000fe200078e00ff */
[----:B------:R-:W-:Y:S01]  /*04d0*/  CS2R R10, SRZ ;  /* 0x00000000000a7805 */ /* 0x000fe2000001ff00 */
[----:B------:R-:W-:Y:S01]  /*04e0*/  IMAD.MOV.U32 R2, RZ, RZ, RZ ;  /* 0x000000ffff027224 */ /* 0x000fe200078e00ff */
[----:B0-----:R-:W-:-:S09]  /*04f0*/  UISETP.GE.AND UP0, UPT, UR4, 0x1, UPT ;  /* 0x000000010400788c */ /* 0x001fd2000bf06270 */
[----:B------:R-:W-:Y:S05]  /*0500*/  BRA.U !UP0, `(.L_x_6) ;  /* 0x0000001508dc7547 */ /* 0x000fea000b800000 */
[----:B------:R-:W-:Y:S01]  /*0510*/  I2FP.F32.U32 R13, UR11 ;  /* 0x0000000b000d7c45 */ /* 0x000fe20008201000 */
[----:B------:R-:W-:Y:S01]  /*0520*/  IMAD.MOV.U32 R12, RZ, RZ, RZ ;  /* 0x000000ffff0c7224 */ /* 0x000fe200078e00ff */
[----:B------:R-:W-:Y:S01]  /*0530*/  CS2R R10, SRZ ;  /* 0x00000000000a7805 */ /* 0x000fe2000001ff00 */
[----:B------:R-:W-:Y:S01]  /*0540*/  IMAD.MOV.U32 R14, RZ, RZ, RZ ;  /* 0x000000ffff0e7224 */ /* 0x000fe200078e00ff */
[----:B------:R-:W-:Y:S01]  /*0550*/  MOV R2, RZ ;  /* 0x000000ff00027202 */ /* 0x000fe20000000f00 */
[----:B------:R-:W-:-:S07]  /*0560*/  IMAD.MOV.U32 R5, RZ, RZ, RZ ;  /* 0x000000ffff057224 */ /* 0x000fce00078e00ff */
.L_x_33:
[----:B------:R-:W-:Y:S01]  /*0570*/  FSETP.GE.AND P0, PT, R8, 1, PT ;  /* 0x3f8000000800780b */ /* 0x000fe20003f06000 */
[----:B------:R-:W-:-:S12]  /*0580*/  BSSY.RECONVERGENT B2, `(.L_x_7) ;  /* 0x000016b000027945 */ /* 0x000fd80003800200 */
[----:B------:R-:W-:Y:S05]  /*0590*/  @!P0 BRA `(.L_x_8) ;  /* 0x0000001400a48947 */ /* 0x000fea0003800000 */
[----:B------:R-:W0:Y:S01]  /*05a0*/  LDCU UR4, c[0x0][0x38c] ;  /* 0x00007180ff0477ac */ /* 0x000e220008000800 */
[----:B------:R-:W-:-:S05]  /*05b0*/  I2FP.F32.U32 R0, R14 ;  /* 0x0000000e00007245 */ /* 0x000fca0000201000 */
[----:B------:R-:W-:Y:S01]  /*05c0*/  FMUL R0, R0, 6.28318023681640625 ;  /* 0x40c90fd000007820 */ /* 0x000fe20000400000 */
[----:B0-----:R-:W-:-:S04]  /*05d0*/  I2FP.F32.U32 R3, UR4 ;  /* 0x0000000400037c45 */ /* 0x001fc80008201000 */
        /* <DEDUP_REMOVED lines=8> */
[----:B------:R-:W-:-:S07]  /*0660*/  MOV R20, 0x680 ;  /* 0x0000068000147802 */ /* 0x000fce0000000f00 */
[----:B------:R-:W-:Y:S05]  /*0670*/  CALL.REL.NOINC `($__internal_0_$__cuda_sm3x_div_rn_noftz_f32_slowpath) ;  /* 0x0000001800b87944 */ /* 0x000fea0003c00000 */
[----:B------:R-:W-:-:S07]  /*0680*/  IMAD.MOV.U32 R15, RZ, RZ, R17 ;  /* 0x000000ffff0f7224 */ /* 0x000fce00078e0011 */
.L_x_9:
[C---:B------:R-:W-:Y:S01]  /*0690*/  FMUL R3, R15.reuse, 0.63661974668502807617 ;  /* 0x3f22f9830f037820 */ /* 0x040fe20000400000 */
[----:B------:R-:W-:Y:S01]  /*06a0*/  SHF.R.U32.HI R24, RZ, 0x17, R15 ;  /* 0x00000017ff187819 */ /* 0x000fe2000001160f */
[----:B------:R-:W-:Y:S02]  /*06b0*/  IMAD.SHL.U32 R18, R15, 0x100, RZ ;  /* 0x000001000f127824 */ /* 0x000fe400078e00ff */
[----:B------:R-:W-:Y:S01]  /*06c0*/  FMUL R22, RZ, R15 ;  /* 0x0000000fff167220 */ /* 0x000fe20000400000 */
[C---:B------:R-:W-:Y:S01]  /*06d0*/  LOP3.LUT R0, R24.reuse, 0xe0, RZ, 0xc0, !PT ;  /* 0x000000e018007812 */ /* 0x040fe200078ec0ff */
[----:B------:R-:W0:Y:S01]  /*06e0*/  F2I.NTZ R3, R3 ;  /* 0x0000000300037305 */ /* 0x000e220000203100 */
[----:B------:R-:W-:Y:S02]  /*06f0*/  LOP3.LUT P0, R24, R24, 0x1f, RZ, 0xc0, !PT ;  /* 0x0000001f18187812 */ /* 0x000fe4000780c0ff */
[----:B------:R-:W-:Y:S02]  /*0700*/  IADD3 R0, PT, PT, R0, -0x80, RZ ;  /* 0xffffff8000007810 */ /* 0x000fe40007ffe0ff */
[----:B------:R-:W-:-:S02]  /*0710*/  LOP3.LUT R18, R18, 0x80000000, RZ, 0xfc, !PT ;  /* 0x8000000012127812 */ /* 0x000fc400078efcff */
[----:B------:R-:W-:-:S05]  /*0720*/  SHF.R.U32.HI R0, RZ, 0x5, R0 ;  /* 0x00000005ff007819 */ /* 0x000fca0000011600 */
[----:B------:R-:W-:Y:S01]  /*0730*/  IMAD R19, R0, -0x4, R1 ;  /* 0xfffffffc00137824 */ /* 0x000fe200078e0201 */
[----:B0-----:R-:W-:-:S05]  /*0740*/  I2FP.F32.S32 R16, R3 ;  /* 0x0000000300107245 */ /* 0x001fca0000201400 */
[----:B------:R-:W-:-:S04]  /*0750*/  FFMA R17, R16, -1.5707962512969970703, R15 ;  /* 0xbfc90fda10117823 */ /* 0x000fc8000000000f */
[----:B------:R-:W-:-:S04]  /*0760*/  FFMA R17, R16, -7.5497894158615963534e-08, R17 ;  /* 0xb3a2216810117823 */ /* 0x000fc80000000011 */
[----:B------:R-:W-:Y:S01]  /*0770*/  FFMA R17, R16, -5.3903029534742383927e-15, R17 ;  /* 0xa7c234c510117823 */ /* 0x000fe20000000011 */
[----:B------:R-:W-:Y:S06]  /*0780*/  @!P0 BRA `(.L_x_10) ;  /* 0x0000000800a88947 */ /* 0x000fec0003800000 */
[----:B------:R-:W-:Y:S01]  /*0790*/  FSETP.GE.AND P0, PT, |R15|, 105615, PT ;  /* 0x47ce47800f00780b */ /* 0x000fe20003f06200 */
[----:B------:R-:W-:-:S03]  /*07a0*/  IMAD.MOV.U32 R25, RZ, RZ, 0x3f800000 ;  /* 0x3f800000ff197424 */ /* 0x000fc600078e00ff */
[----:B------:R-:W-:Y:S02]  /*07b0*/  FSEL R23, R17, R22, !P0 ;  /* 0x0000001611177208 */ /* 0x000fe40004000000 */
[----:B------:R-:W-:Y:S02]  /*07c0*/  FSETP.EQ.OR P2, PT, |R15|, +INF , !P0 ;  /* 0x7f8000000f00780b */ /* 0x000fe40004742600 */
[----:B------:R-:W-:-:S11]  /*07d0*/  SEL R22, R3, RZ, !P0 ;  /* 0x000000ff03167207 */ /* 0x000fd60004000000 */
.L_x_21:
[----:B------:R-:W-:Y:S01]  /*07e0*/  BSSY.RECONVERGENT B0, `(.L_x_11) ;  /* 0x000002d000007945 */ /* 0x000fe20003800200 */
[----:B------:R-:W-:Y:S01]  /*07f0*/  MOV R0, R22 ;  /* 0x0000001600007202 */ /* 0x000fe20000000f00 */
[----:B------:R-:W-:Y:S02]  /*0800*/  IMAD.MOV.U32 R28, RZ, RZ, R23 ;  /* 0x000000ffff1c7224 */ /* 0x000fe400078e0017 */
[----:B------:R-:W-:Y:S05]  /*0810*/  @P2 BRA `(.L_x_12) ;  /* 0x0000000000a42947 */ /* 0x000fea0003800000 */
[----:B------:R-:W-:Y:S01]  /*0820*/  IMAD.MOV.U32 R27, RZ, RZ, RZ ;  /* 0x000000ffff1b7224 */ /* 0x000fe200078e00ff */
[----:B------:R-:W-:Y:S01]  /*0830*/  MOV R0, R1 ;  /* 0x0000000100007202 */ /* 0x000fe20000000f00 */
[----:B------:R-:W0:Y:S01]  /*0840*/  LDCU.64 UR8, c[0x4][URZ] ;  /* 0x01000000ff0877ac */ /* 0x000e220008000a00 */
[----:B------:R-:W-:Y:S01]  /*0850*/  UMOV UR5, URZ ;  /* 0x000000ff00057c82 */ /* 0x000fe20008000000 */
[----:B------:R-:W-:-:S05]  /*0860*/  UMOV UR4, URZ ;  /* 0x000000ff00047c82 */ /* 0x000fca0008000000 */
.L_x_13:
[----:B0-----:R-:W-:Y:S02]  /*0870*/  IMAD.U32 R17, RZ, RZ, UR9 ;  /* 0x00000009ff117e24 */ /* 0x001fe4000f8e00ff */
[----:B------:R-:W-:-:S05]  /*0880*/  IMAD.U32 R16, RZ, RZ, UR8 ;  /* 0x00000008ff107e24 */ /* 0x000fca000f8e00ff */
[----:B------:R-:W2:Y:S01]  /*0890*/  LDG.E.CONSTANT R17, desc[UR6][R16.64] ;  /* 0x0000000610117981 */ /* 0x000ea2000c1e9900 */
[----:B------:R-:W-:Y:S02]  /*08a0*/  UIADD3 UR8, UP0, UPT, UR8, 0x4, URZ ;  /* 0x0000000408087890 */ /* 0x000fe4000ff1e0ff */
[----:B------:R-:W-:Y:S02]  /*08b0*/  UIADD3 UR4, UPT, UPT, UR4, 0x1, URZ ;  /* 0x0000000104047890 */ /* 0x000fe4000fffe0ff */
[----:B------:R-:W-:Y:S02]  /*08c0*/  UIADD3.X UR9, UPT, UPT, URZ, UR9, URZ, UP0, !UPT ;  /* 0x00000009ff097290 */ /* 0x000fe400087fe4ff */
[----:B------:R-:W-:Y:S01]  /*08d0*/  UISETP.NE.AND UP0, UPT, UR4, 0x6, UPT ;  /* 0x000000060400788c */ /* 0x000fe2000bf05270 */
[----:B--2---:R-:W-:-:S03]  /*08e0*/  IMAD.WIDE.U32 R20, R17, R18, RZ ;  /* 0x0000001211147225 */ /* 0x004fc600078e00ff */
[----:B------:R-:W-:-:S04]  /*08f0*/  IADD3 R3, P0, PT, R20, R27, RZ ;  /* 0x0000001b14037210 */ /* 0x000fc80007f1e0ff */
[----:B------:R-:W-:Y:S01]  /*0900*/  IADD3.X R27, PT, PT, R21, UR5, RZ, P0, !PT ;  /* 0x00000005151b7c10 */ /* 0x000fe200087fe4ff */
[----:B------:R0:W-:Y:S02]  /*0910*/  STL [R0], R3 ;  /* 0x0000000300007387 */ /* 0x0001e40000100800 */
[----:B0-----:R-:W-:Y:S01]  /*0920*/  IADD3 R0, PT, PT, R0, 0x4, RZ ;  /* 0x0000000400007810 */ /* 0x001fe20007ffe0ff */
[----:B------:R-:W-:Y:S06]  /*0930*/  BRA.U UP0, `(.L_x_13) ;  /* 0xfffffffd00cc7547 */ /* 0x000fec000b83ffff */
[----:B------:R0:W-:Y:S04]  /*0940*/  STL [R1+0x18], R27 ;  /* 0x0000181b01007387 */ /* 0x0001e80000100800 */
[----:B------:R-:W2:Y:S04]  /*0950*/  LDL R3, [R19+0x14] ;  /* 0x0000140013037983 */ /* 0x000ea80000100800 */
[----:B------:R-:W2:Y:S04]  /*0960*/  LDL R0, [R19+0x18] ;  /* 0x0000180013007983 */ /* 0x000ea80000100800 */
[----:B------:R-:W3:Y:S01]  /*0970*/  LDL R16, [R19+0x10] ;  /* 0x0000100013107983 */ /* 0x000ee20000100800 */
[----:B------:R-:W-:Y:S01]  /*0980*/  UMOV UR4, 0x54442d19 ;  /* 0x54442d1900047882 */ /* 0x000fe20000000000 */
[----:B------:R-:W-:Y:S01]  /*0990*/  UMOV UR5, 0x3bf921fb ;  /* 0x3bf921fb00057882 */ /* 0x000fe20000000000 */
[----:B------:R-:W-:-:S02]  /*09a0*/  ISETP.GE.AND P0, PT, R15, RZ, PT ;  /* 0x000000ff0f00720c */ /* 0x000fc40003f06270 */
[-C--:B--2---:R-:W-:Y:S02]  /*09b0*/  SHF.L.W.U32.HI R0, R3, R24.reuse, R0 ;  /* 0x0000001803007219 */ /* 0x084fe40000010e00 */
[----:B---3--:R-:W-:-:S04]  /*09c0*/  SHF.L.W.U32.HI R3, R16, R24, R3 ;  /* 0x0000001810037219 */ /* 0x008fc80000010e03 */
[C---:B------:R-:W-:Y:S01]  /*09d0*/  SHF.L.W.U32.HI R26, R3.reuse, 0x2, R0 ;  /* 0x00000002031a7819 */ /* 0x040fe20000010e00 */
[----:B------:R-:W-:-:S03]  /*09e0*/  IMAD.SHL.U32 R3, R3, 0x4, RZ ;  /* 0x0000000403037824 */ /* 0x000fc600078e00ff */
[----:B------:R-:W-:Y:S02]  /*09f0*/  SHF.R.S32.HI R17, RZ, 0x1f, R26 ;  /* 0x0000001fff117819 */ /* 0x000fe4000001141a */
[----:B0-----:R-:W-:Y:S02]  /*0a00*/  LOP3.LUT R27, R26, R15, RZ, 0x3c, !PT ;  /* 0x0000000f1a1b7212 */ /* 0x001fe400078e3cff */
[C---:B------:R-:W-:Y:S02]  /*0a10*/  LOP3.LUT R16, R17.reuse, R3, RZ, 0x3c, !PT ;  /* 0x0000000311107212 */ /* 0x040fe400078e3cff */
[----:B------:R-:W-:Y:S02]  /*0a20*/  LOP3.LUT R17, R17, R26, RZ, 0x3c, !PT ;  /* 0x0000001a11117212 */ /* 0x000fe400078e3cff */
[----:B------:R-:W-:Y:S02]  /*0a30*/  SHF.R.U32.HI R3, RZ, 0x1e, R0 ;  /* 0x0000001eff037819 */ /* 0x000fe40000011600 */
[----:B------:R-:W-:-:S02]  /*0a40*/  ISETP.GE.AND P1, PT, R27, RZ, PT ;  /* 0x000000ff1b00720c */ /* 0x000fc40003f26270 */
[----:B------:R-:W0:Y:S01]  /*0a50*/  I2F.F64.S64 R16, R16 ;  /* 0x0000001000107312 */ /* 0x000e220000301c00 */
[----:B------:R-:W-:-:S05]  /*0a60*/  LEA.HI R0, R26, R3, RZ, 0x1 ;  /* 0x000000031a007211 */ /* 0x000fca00078f08ff */
[----:B------:R-:W-:Y:S01]  /*0a70*/  @!P0 IMAD.MOV R0, RZ, RZ, -R0 ;  /* 0x000000ffff008224 */ /* 0x000fe200078e0a00 */
[----:B0-----:R-:W-:-:S10]  /*0a80*/  DMUL R20, R16, UR4 ;  /* 0x0000000410147c28 */ /* 0x001fd40008000000 */
[----:B------:R-:W0:Y:S02]  /*0a90*/  F2F.F32.F64 R20, R20 ;  /* 0x0000001400147310 */ /* 0x000e240000301000 */
[----:B0-----:R-:W-:-:S07]  /*0aa0*/  FSEL R28, -R20, R20, !P1 ;  /* 0x00000014141c7208 */ /* 0x001fce0004800100 */
.L_x_12:
[----:B------:R-:W-:Y:S05]  /*0ab0*/  BSYNC.RECONVERGENT B0 ;  /* 0x0000000000007941 */ /* 0x000fea0003800200 */
.L_x_11:
[----:B------:R-:W-:Y:S01]  /*0ac0*/  MOV R3, 0x37cbac00 ;  /* 0x37cbac0000037802 */ /* 0x000fe20000000f00 */
[----:B------:R-:W-:Y:S01]  /*0ad0*/  FMUL R16, R28, R28 ;  /* 0x0000001c1c107220 */ /* 0x000fe20000400000 */
[----:B------:R-:W-:Y:S01]  /*0ae0*/  LOP3.LUT R20, R0, 0x1, RZ, 0xc0, !PT ;  /* 0x0000000100147812 */ /* 0x000fe200078ec0ff */
[----:B------:R-:W-:Y:S02]  /*0af0*/  HFMA2 R27, -RZ, RZ, 1.541015625, -0.052001953125 ;  /* 0x3e2aaaa8ff1b7431 */ /* 0x000fe400000001ff */
[----:B------:R-:W-:Y:S02]  /*0b00*/  IMAD.MOV.U32 R26, RZ, RZ, 0x3c0885e4 ;  /* 0x3c0885e4ff1a7424 */ /* 0x000fe400078e00ff */
[----:B------:R-:W-:Y:S01]  /*0b10*/  FFMA R17, R16, R3, -0.0013887860113754868507 ;  /* 0xbab607ed10117423 */ /* 0x000fe20000000003 */
[----:B------:R-:W-:Y:S01]  /*0b20*/  ISETP.NE.U32.AND P0, PT, R20, 0x1, PT ;  /* 0x000000011400780c */ /* 0x000fe20003f05070 */
[----:B------:R-:W-:Y:S01]  /*0b30*/  VIADD R0, R0, 0x1 ;  /* 0x0000000100007836 */ /* 0x000fe20000000000 */
[----:B------:R-:W-:Y:S01]  /*0b40*/  BSSY.RECONVERGENT B0, `(.L_x_14) ;  /* 0x0000034000007945 */ /* 0x000fe20003800200 */
[----:B------:R-:W-:Y:S01]  /*0b50*/  IMAD.MOV.U32 R30, RZ, RZ, R22 ;  /* 0x000000ffff1e7224 */ /* 0x000fe200078e0016 */
[----:B------:R-:W-:-:S02]  /*0b60*/  FSEL R17, R17, -0.00019574658654164522886, P0 ;  /* 0xb94d415311117808 */ /* 0x000fc40000000000 */
[----:B------:R-:W-:Y:S02]  /*0b70*/  FSEL R21, R26, 0.041666727513074874878, !P0 ;  /* 0x3d2aaabb1a157808 */ /* 0x000fe40004000000 */
[----:B------:R-:W-:Y:S02]  /*0b80*/  LOP3.LUT P1, RZ, R0, 0x2, RZ, 0xc0, !PT ;  /* 0x0000000200ff7812 */ /* 0x000fe4000782c0ff */
[----:B------:R-:W-:Y:S01]  /*0b90*/  FSEL R0, R28, 1, !P0 ;  /* 0x3f8000001c007808 */ /* 0x000fe20004000000 */
[----:B------:R-:W-:Y:S01]  /*0ba0*/  FFMA R21, R16, R17, R21 ;  /* 0x0000001110157223 */ /* 0x000fe20000000015 */
[----:B------:R-:W-:-:S03]  /*0bb0*/  FSEL R20, -R27, -0.4999999701976776123, !P0 ;  /* 0xbeffffff1b147808 */ /* 0x000fc60004000100 */
[C---:B------:R-:W-:Y:S02]  /*0bc0*/  FFMA R17, R16.reuse, R0, RZ ;  /* 0x0000000010117223 */ /* 0x040fe400000000ff */
[----:B------:R-:W-:-:S04]  /*0bd0*/  FFMA R20, R16, R21, R20 ;  /* 0x0000001510147223 */ /* 0x000fc80000000014 */
[----:B------:R-:W-:Y:S01]  /*0be0*/  FFMA R17, R17, R20, R0 ;  /* 0x0000001411117223 */ /* 0x000fe20000000000 */
[----:B------:R-:W-:-:S03]  /*0bf0*/  IMAD.MOV.U32 R0, RZ, RZ, R23 ;  /* 0x000000ffff007224 */ /* 0x000fc600078e0017 */
[----:B------:R-:W-:-:S04]  /*0c00*/  @P1 FADD R17, RZ, -R17 ;  /* 0x80000011ff111221 */ /* 0x000fc80000000000 */
[----:B------:R-:W-:Y:S01]  /*0c10*/  FFMA R28, R17, R25, R6 ;  /* 0x00000019111c7223 */ /* 0x000fe20000000006 */
[----:B------:R-:W-:Y:S06]  /*0c20*/  @P2 BRA `(.L_x_15) ;  /* 0x0000000000942947 */ /* 0x000fec0003800000 */
[----:B------:R-:W-:Y:S01]  /*0c30*/  MOV R29, RZ ;  /* 0x000000ff001d7202 */ /* 0x000fe20000000f00 */
[----:B------:R-:W-:Y:S01]  /*0c40*/  IMAD.MOV.U32 R0, RZ, RZ, RZ ;  /* 0x000000ffff007224 */ /* 0x000fe200078e00ff */
[----:B------:R-:W-:-:S06]  /*0c50*/  UMOV UR4, URZ ;  /* 0x000000ff00047c82 */ /* 0x000fcc0008000000 */
.L_x_16:
[----:B0-----:R-:W0:Y:S02]  /*0c60*/  LDC.64 R16, c[0x4][RZ] ;  /* 0x01000000ff107b82 */ /* 0x001e240000000a00 */
[----:B0-----:R-:W-:-:S05]  /*0c70*/  IMAD.WIDE.U32 R20, R0, 0x4, R16 ;  /* 0x0000000400147825 */ /* 0x001fca00078e0010 */
[----:B------:R-:W2:Y:S01]  /*0c80*/  LDG.E.CONSTANT R17, desc[UR6][R20.64] ;  /* 0x0000000614117981 */ /* 0x000ea2000c1e9900 */
[C---:B------:R-:W-:Y:S01]  /*0c90*/  IMAD R30, R0.reuse, 0x4, R1 ;  /* 0x00000004001e7824 */ /* 0x040fe200078e0201 */
[----:B------:R-:W-:-:S04]  /*0ca0*/  IADD3 R0, PT, PT, R0, 0x1, RZ ;  /* 0x0000000100007810 */ /* 0x000fc80007ffe0ff */
[----:B------:R-:W-:Y:S01]  /*0cb0*/  ISETP.NE.AND P0, PT, R0, 0x6, PT ;  /* 0x000000060000780c */ /* 0x000fe20003f05270 */
[----:B--2---:R-:W-:-:S03]  /*0cc0*/  IMAD.WIDE.U32 R16, R17, R18, RZ ;  /* 0x0000001211107225 */ /* 0x004fc600078e00ff */
[----:B------:R-:W-:-:S04]  /*0cd0*/  IADD3 R31, P1, PT, R16, R29, RZ ;  /* 0x0000001d101f7210 */ /* 0x000fc80007f3e0ff */
[----:B------:R-:W-:Y:S01]  /*0ce0*/  IADD3.X R29, PT, PT, R17, UR4, RZ, P1, !PT ;  /* 0x00000004111d7c10 */ /* 0x000fe20008ffe4ff */
[----:B------:R0:W-:Y:S04]  /*0cf0*/  STL [R30], R31 ;  /* 0x0000001f1e007387 */ /* 0x0001e80000100800 */
[----:B------:R-:W-:Y:S05]  /*0d00*/  @P0 BRA `(.L_x_16) ;  /* 0xfffffffc00d40947 */ /* 0x000fea000383ffff */
        /* <DEDUP_REMOVED lines=8> */
[----:B---3--:R-:W-:Y:S02]  /*0d90*/  SHF.L.W.U32.HI R17, R16, R24, R17 ;  /* 0x0000001810117219 */ /* 0x008fe40000010e11 */
[--C-:B-1----:R-:W-:Y:S02]  /*0da0*/  SHF.R.U32.HI R29, RZ, 0x1e, R0.reuse ;  /* 0x0000001eff1d7819 */ /* 0x102fe40000011600 */
[C---:B0-----:R-:W-:Y:S01]  /*0db0*/  SHF.L.W.U32.HI R30, R17.reuse, 0x2, R0 ;  /* 0x00000002111e7819 */ /* 0x041fe20000010e00 */
[----:B------:R-:W-:-:S03]  /*0dc0*/  IMAD.SHL.U32 R17, R17, 0x4, RZ ;  /* 0x0000000411117824 */ /* 0x000fc600078e00ff */
[----:B------:R-:W-:Y:S02]  /*0dd0*/  SHF.R.S32.HI R20, RZ, 0x1f, R30 ;  /* 0x0000001fff147819 */ /* 0x000fe4000001141e */
[----:B------:R-:W-:Y:S02]  /*0de0*/  LOP3.LUT R31, R30, R15, RZ, 0x3c, !PT ;  /* 0x0000000f1e1f7212 */ /* 0x000fe400078e3cff */
[C---:B------:R-:W-:Y:S02]  /*0df0*/  LOP3.LUT R16, R20.reuse, R17, RZ, 0x3c, !PT ;  /* 0x0000001114107212 */ /* 0x040fe400078e3cff */
[----:B------:R-:W-:Y:S02]  /*0e00*/  LOP3.LUT R17, R20, R30, RZ, 0x3c, !PT ;  /* 0x0000001e14117212 */ /* 0x000fe400078e3cff */
[----:B------:R-:W-:Y:S02]  /*0e10*/  LEA.HI R30, R30, R29, RZ, 0x1 ;  /* 0x0000001d1e1e7211 */ /* 0x000fe400078f08ff */
[----:B------:R-:W-:-:S02]  /*0e20*/  ISETP.GE.AND P0, PT, R31, RZ, PT ;  /* 0x000000ff1f00720c */ /* 0x000fc40003f06270 */
[----:B------:R-:W0:Y:S01]  /*0e30*/  I2F.F64.S64 R16, R16 ;  /* 0x0000001000107312 */ /* 0x000e220000301c00 */
[----:B------:R-:W-:Y:S01]  /*0e40*/  @!P1 IMAD.MOV R30, RZ, RZ, -R30 ;  /* 0x000000ffff1e9224 */ /* 0x000fe200078e0a1e */
[----:B0-----:R-:W-:-:S10]  /*0e50*/  DMUL R20, R16, UR4 ;  /* 0x0000000410147c28 */ /* 0x001fd40008000000 */
[----:B------:R-:W0:Y:S02]  /*0e60*/  F2F.F32.F64 R20, R20 ;  /* 0x0000001400147310 */ /* 0x000e240000301000 */
[----:B0-----:R-:W-:-:S07]  /*0e70*/  FSEL R0, -R20, R20, !P0 ;  /* 0x0000001414007208 */ /* 0x001fce0004000100 */
.L_x_15:
[----:B------:R-:W-:Y:S05]  /*0e80*/  BSYNC.RECONVERGENT B0 ;  /* 0x0000000000007941 */ /* 0x000fea0003800200 */
.L_x_14:
[----:B------:R-:W0:Y:S01]  /*0e90*/  MUFU.RCP R21, R4 ;  /* 0x0000000400157308 */ /* 0x000e220000001000 */
[----:B------:R-:W-:Y:S01]  /*0ea0*/  FMUL R17, R0, R0 ;  /* 0x0000000000117220 */ /* 0x000fe20000400000 */
[C---:B------:R-:W-:Y:S01]  /*0eb0*/  LOP3.LUT R16, R30.reuse, 0x1, RZ, 0xc0, !PT ;  /* 0x000000011e107812 */ /* 0x040fe200078ec0ff */
[----:B------:R-:W-:Y:S01]  /*0ec0*/  BSSY.RECONVERGENT B3, `(.L_x_17) ;  /* 0x000001b000037945 */ /* 0x000fe20003800200 */
[----:B------:R-:W-:Y:S01]  /*0ed0*/  LOP3.LUT P1, RZ, R30, 0x2, RZ, 0xc0, !PT ;  /* 0x000000021eff7812 */ /* 0x000fe2000782c0ff */
[----:B------:R-:W-:Y:S01]  /*0ee0*/  FFMA R3, R17, R3, -0.0013887860113754868507 ;  /* 0xbab607ed11037423 */ /* 0x000fe20000000003 */
[----:B------:R-:W-:-:S04]  /*0ef0*/  ISETP.NE.U32.AND P0, PT, R16, 0x1, PT ;  /* 0x000000011000780c */ /* 0x000fc80003f05070 */
[----:B------:R-:W-:Y:S02]  /*0f00*/  FSEL R26, R26, 0.041666727513074874878, P0 ;  /* 0x3d2aaabb1a1a7808 */ /* 0x000fe40000000000 */
[----:B------:R-:W-:Y:S02]  /*0f10*/  FSEL R16, R3, -0.00019574658654164522886, !P0 ;  /* 0xb94d415303107808 */ /* 0x000fe40004000000 */
[----:B------:R-:W-:Y:S02]  /*0f20*/  FSEL R20, -R27, -0.4999999701976776123, P0 ;  /* 0xbeffffff1b147808 */ /* 0x000fe40000000100 */
[----:B------:R-:W-:Y:S01]  /*0f30*/  FSEL R0, R0, 1, P0 ;  /* 0x3f80000000007808 */ /* 0x000fe20000000000 */
[----:B0-----:R-:W-:Y:S01]  /*0f40*/  FFMA R32, -R4, R21, 1 ;  /* 0x3f80000004207423 */ /* 0x001fe20000000115 */
[----:B------:R-:W-:-:S03]  /*0f50*/  FFMA R26, R17, R16, R26 ;  /* 0x00000010111a7223 */ /* 0x000fc6000000001a */
[----:B------:R-:W-:Y:S01]  /*0f60*/  FFMA R16, R21, R32, R21 ;  /* 0x0000002015107223 */ /* 0x000fe20000000015 */
[----:B------:R-:W-:Y:S01]  /*0f70*/  FADD R21, R28, 0.5 ;  /* 0x3f0000001c157421 */ /* 0x000fe20000000000 */
[C---:B------:R-:W-:Y:S01]  /*0f80*/  FFMA R20, R17.reuse, R26, R20 ;  /* 0x0000001a11147223 */ /* 0x040fe20000000014 */
[----:B------:R-:W-:Y:S02]  /*0f90*/  FFMA R17, R17, R0, RZ ;  /* 0x0000000011117223 */ /* 0x000fe400000000ff */
[----:B------:R-:W0:Y:S01]  /*0fa0*/  FCHK P0, R21, R4 ;  /* 0x0000000415007302 */ /* 0x000e220000000000 */
[----:B------:R-:W-:Y:S01]  /*0fb0*/  FFMA R3, R16, R21, RZ ;  /* 0x0000001510037223 */ /* 0x000fe200000000ff */
[----:B------:R-:W-:-:S03]  /*0fc0*/  FFMA R0, R17, R20, R0 ;  /* 0x0000001411007223 */ /* 0x000fc60000000000 */
[----:B------:R-:W-:Y:S01]  /*0fd0*/  FFMA R17, -R4, R3, R21 ;  /* 0x0000000304117223 */ /* 0x000fe20000000115 */
[----:B------:R-:W-:-:S03]  /*0fe0*/  @P1 FADD R0, RZ, -R0 ;  /* 0x80000000ff001221 */ /* 0x000fc60000000000 */
[----:B------:R-:W-:Y:S01]  /*0ff0*/  FFMA R16, R16, R17, R3 ;  /* 0x0000001110107223 */ /* 0x000fe20000000003 */
[----:B------:R-:W-:Y:S01]  /*1000*/  FFMA R29, R0, R25, R7 ;  /* 0x00000019001d7223 */ /* 0x000fe20000000007 */
[----:B0-----:R-:W-:Y:S06]  /*1010*/  @!P0 BRA `(.L_x_18) ;  /* 0x0000000000148947 */ /* 0x001fec0003800000 */
[----:B------:R-:W-:Y:S01]  /*1020*/  MOV R0, R21 ;  /* 0x0000001500007202 */ /* 0x000fe20000000f00 */
[----:B------:R-:W-:Y:S01]  /*1030*/  IMAD.MOV.U32 R3, RZ, RZ, R4 ;  /* 0x000000ffff037224 */ /* 0x000fe200078e0004 */
[----:B------:R-:W-:-:S07]  /*1040*/  MOV R20, 0x1060 ;  /* 0x0000106000147802 */ /* 0x000fce0000000f00 */
[----:B------:R-:W-:Y:S05]  /*1050*/  CALL.REL.NOINC `($__internal_0_$__cuda_sm3x_div_rn_noftz_f32_slowpath) ;  /* 0x0000001000407944 */ /* 0x000fea0003c00000 */
[----:B------:R-:W-:-:S07]  /*1060*/  IMAD.MOV.U32 R16, RZ, RZ, R17 ;  /* 0x000000ffff107224 */ /* 0x000fce00078e0011 */
.L_x_18:
[----:B------:R-:W-:Y:S05]  /*1070*/  BSYNC.RECONVERGENT B3 ;  /* 0x0000000000037941 */ /* 0x000fea0003800200 */
.L_x_17:
[----:B------:R-:W0:Y:S01]  /*1080*/  MUFU.RCP R20, R13 ;  /* 0x0000000d00147308 */ /* 0x000e220000001000 */
[----:B------:R-:W-:Y:S01]  /*1090*/  FADD R0, R29, 0.5 ;  /* 0x3f0000001d007421 */ /* 0x000fe20000000000 */
[----:B------:R-:W-:Y:S06]  /*10a0*/  BSSY.RECONVERGENT B3, `(.L_x_19) ;  /* 0x000000b000037945 */ /* 0x000fec0003800200 */
[----:B------:R-:W1:Y:S01]  /*10b0*/  FCHK P0, R0, R13 ;  /* 0x0000000d00007302 */ /* 0x000e620000000000 */
[----:B0-----:R-:W-:-:S04]  /*10c0*/  FFMA R3, -R13, R20, 1 ;  /* 0x3f8000000d037423 */ /* 0x001fc80000000114 */
[----:B------:R-:W-:-:S04]  /*10d0*/  FFMA R3, R20, R3, R20 ;  /* 0x0000000314037223 */ /* 0x000fc80000000014 */
[----:B------:R-:W-:-:S04]  /*10e0*/  FFMA R20, R0, R3, RZ ;  /* 0x0000000300147223 */ /* 0x000fc800000000ff */
[----:B------:R-:W-:-:S04]  /*10f0*/  FFMA R17, -R13, R20, R0 ;  /* 0x000000140d117223 */ /* 0x000fc80000000100 */
[----:B------:R-:W-:Y:S01]  /*1100*/  FFMA R17, R3, R17, R20 ;  /* 0x0000001103117223 */ /* 0x000fe20000000014 */
[----:B-1----:R-:W-:Y:S06]  /*1110*/  @!P0 BRA `(.L_x_20) ;  /* 0x00000000000c8947 */ /* 0x002fec0003800000 */
[----:B------:R-:W-:Y:S02]  /*1120*/  MOV R3, R13 ;  /* 0x0000000d00037202 */ /* 0x000fe40000000f00 */
[----:B------:R-:W-:-:S07]  /*1130*/  MOV R20, 0x1150 ;  /* 0x0000115000147802 */ /* 0x000fce0000000f00 */
[----:B------:R-:W-:Y:S05]  /*1140*/  CALL.REL.NOINC `($__internal_0_$__cuda_sm3x_div_rn_noftz_f32_slowpath) ;  /* 0x0000001000047944 */ /* 0x000fea0003c00000 */
.L_x_20:
[----:B------:R-:W-:Y:S05]  /*1150*/  BSYNC.RECONVERGENT B3 ;  /* 0x0000000000037941 */ /* 0x000fea0003800200 */
.L_x_19:
[----:B------:R-:W0:Y:S01]  /*1160*/  LDCU UR4, c[0x0][0x398] ;  /* 0x00007300ff0477ac */ /* 0x000e220008000800 */
[----:B------:R-:W-:Y:S01]  /*1170*/  IMAD.MOV.U32 R20, RZ, RZ, -0x3e000000 ;  /* 0xc2000000ff147424 */ /* 0x000fe200078e00ff */
[----:B------:R-:W-:-:S05]  /*1180*/  UMOV UR5, URZ ;  /* 0x000000ff00057c82 */ /* 0x000fca0008000000 */
[----:B0-----:R-:W5:Y:S01]  /*1190*/  TEX.LL R20, R16, R16, R20, UR4, 2D ;  /* 0x28ff041410107f60 */ /* 0x001f6200089e0f14 */
[----:B------:R-:W-:Y:S01]  /*11a0*/  FADD R25, R25, 1 ;  /* 0x3f80000019197421 */ /* 0x000fe20000000000 */
[----:B------:R-:W-:-:S04]  /*11b0*/  FADD R12, R12, 1 ;  /* 0x3f8000000c0c7421 */ /* 0x000fc80000000000 */
[----:B------:R-:W-:Y:S01]  /*11c0*/  FSETP.GTU.AND P0, PT, R25, R8, PT ;  /* 0x000000081900720b */ /* 0x000fe20003f0c000 */
[----:B-----5:R-:W-:Y:S01]  /*11d0*/  FADD R5, R16, R5 ;  /* 0x0000000510057221 */ /* 0x020fe20000000000 */
[----:B------:R-:W-:Y:S01]  /*11e0*/  FADD R2, R17, R2 ;  /* 0x0000000211027221 */ /* 0x000fe20000000000 */
[----:B------:R-:W-:Y:S01]  /*11f0*/  FADD R11, R20, R11 ;  /* 0x0000000b140b7221 */ /* 0x000fe20000000000 */
[----:B------:R-:W-:-:S09]  /*1200*/  FADD R10, R21, R10 ;  /* 0x0000000a150a7221 */ /* 0x000fd20000000000 */
[----:B------:R-:W-:Y:S05]  /*1210*/  @!P0 BRA `(.L_x_21) ;  /* 0xfffffff400708947 */ /* 0x000fea000383ffff */
[----:B------:R-:W-:Y:S05]  /*1220*/  BRA `(.L_x_8) ;  /* 0x0000000800807947 */ /* 0x000fea0003800000 */
.L_x_10:
[----:B------:R-:W-:Y:S01]  /*1230*/  FSETP.GE.AND P0, PT, |R15|, 105615, PT ;  /* 0x47ce47800f00780b */ /* 0x000fe20003f06200 */
[----:B------:R-:W-:-:S03]  /*1240*/  IMAD.MOV.U32 R23, RZ, RZ, 0x3f800000 ;  /* 0x3f800000ff177424 */ /* 0x000fc600078e00ff */
[----:B------:R-:W-:Y:S02]  /*1250*/  FSETP.EQ.OR P2, PT, |R15|, +INF , !P0 ;  /* 0x7f8000000f00780b */ /* 0x000fe40004742600 */
[----:B------:R-:W-:Y:S02]  /*1260*/  FSEL R22, R17, R22, !P0 ;  /* 0x0000001611167208 */ /* 0x000fe40004000000 */
[----:B------:R-:W-:-:S09]  /*1270*/  SEL R24, R3, RZ, !P0 ;  /* 0x000000ff03187207 */ /* 0x000fd20004000000 */
.L_x_32:
[----:B------:R-:W-:Y:S01]  /*1280*/  BSSY.RECONVERGENT B0, `(.L_x_22) ;  /* 0x0000026000007945 */ /* 0x000fe20003800200 */
[----:B------:R-:W-:Y:S01]  /*1290*/  MOV R0, R24 ;  /* 0x0000001800007202 */ /* 0x000fe20000000f00 */
[----:B------:R-:W-:Y:S02]  /*12a0*/  IMAD.MOV.U32 R3, RZ, RZ, R22 ;  /* 0x000000ffff037224 */ /* 0x000fe400078e0016 */
[----:B------:R-:W-:Y:S05]  /*12b0*/  @P2 BRA `(.L_x_23) ;  /* 0x0000000000882947 */ /* 0x000fea0003800000 */
[----:B------:R-:W-:Y:S02]  /*12c0*/  HFMA2 R0, -RZ, RZ, 0, 0 ;  /* 0x00000000ff007431 */ /* 0x000fe400000001ff */
[----:B------:R-:W-:Y:S01]  /*12d0*/  IMAD.MOV.U32 R25, RZ, RZ, RZ ;  /* 0x000000ffff197224 */ /* 0x000fe200078e00ff */
[----:B------:R-:W-:-:S06]  /*12e0*/  UMOV UR4, URZ ;  /* 0x000000ff00047c82 */ /* 0x000fcc0008000000 */
.L_x_24:
[----:B0-----:R-:W0:Y:S02]  /*12f0*/  LDC.64 R16, c[0x4][RZ] ;  /* 0x01000000ff107b82 */ /* 0x001e240000000a00 */
[----:B0-----:R-:W-:-:S05]  /*1300*/  IMAD.WIDE.U32 R20, R0, 0x4, R16 ;  /* 0x0000000400147825 */ /* 0x001fca00078e0010 */
[----:B------:R-:W2:Y:S01]  /*1310*/  LDG.E.CONSTANT R17, desc[UR6][R20.64] ;  /* 0x0000000614117981 */ /* 0x000ea2000c1e9900 */
[C---:B------:R-:W-:Y:S02]  /*1320*/  IMAD R3, R0.reuse, 0x4, R1 ;  /* 0x0000000400037824 */ /* 0x040fe400078e0201 */
[----:B------:R-:W-:-:S05]  /*1330*/  VIADD R0, R0, 0x1 ;  /* 0x0000000100007836 */ /* 0x000fca0000000000 */
        /* <DEDUP_REMOVED lines=8> */
[----:B0-----:R-:W2:Y:S01]  /*13c0*/  LDL R3, [R19+0x18] ;  /* 0x0000180013037983 */ /* 0x001ea20000100800 */
[----:B------:R-:W-:Y:S01]  /*13d0*/  UMOV UR4, 0x54442d19 ;  /* 0x54442d1900047882 */ /* 0x000fe20000000000 */
[----:B------:R-:W-:Y:S01]  /*13e0*/  UMOV UR5, 0x3bf921fb ;  /* 0x3bf921fb00057882 */ /* 0x000fe20000000000 */
[----:B------:R-:W-:-:S02]  /*13f0*/  ISETP.GE.AND P1, PT, R15, RZ, PT ;  /* 0x000000ff0f00720c */ /* 0x000fc40003f26270 */
[C-C-:B--2---:R-:W-:Y:S02]  /*1400*/  SHF.L.W.U32.HI R26, R0.reuse, 0x2, R3.reuse ;  /* 0x00000002001a7819 */ /* 0x144fe40000010e03 */
[----:B------:R-:W-:Y:S02]  /*1410*/  SHF.L.U32 R0, R0, 0x2, RZ ;  /* 0x0000000200007819 */ /* 0x000fe400000006ff */
[----:B------:R-:W-:Y:S02]  /*1420*/  SHF.R.S32.HI R17, RZ, 0x1f, R26 ;  /* 0x0000001fff117819 */ /* 0x000fe4000001141a */
[----:B------:R-:W-:Y:S02]  /*1430*/  SHF.R.U32.HI R3, RZ, 0x1e, R3 ;  /* 0x0000001eff037819 */ /* 0x000fe40000011603 */
[C---:B------:R-:W-:Y:S02]  /*1440*/  LOP3.LUT R16, R17.reuse, R0, RZ, 0x3c, !PT ;  /* 0x0000000011107212 */ /* 0x040fe400078e3cff */
[----:B------:R-:W-:-:S02]  /*1450*/  LOP3.LUT R17, R17, R26, RZ, 0x3c, !PT ;  /* 0x0000001a11117212 */ /* 0x000fc400078e3cff */
[----:B------:R-:W-:-:S04]  /*1460*/  LOP3.LUT R0, R26, R15, RZ, 0x3c, !PT ;  /* 0x0000000f1a007212 */ /* 0x000fc800078e3cff */
[----:B------:R-:W0:Y:S01]  /*1470*/  I2F.F64.S64 R16, R16 ;  /* 0x0000001000107312 */ /* 0x000e220000301c00 */
[----:B------:R-:W-:Y:S02]  /*1480*/  ISETP.GE.AND P0, PT, R0, RZ, PT ;  /* 0x000000ff0000720c */ /* 0x000fe40003f06270 */
[----:B------:R-:W-:-:S05]  /*1490*/  LEA.HI R0, R26, R3, RZ, 0x1 ;  /* 0x000000031a007211 */ /* 0x000fca00078f08ff */
[----:B------:R-:W-:Y:S01]  /*14a0*/  @!P1 IMAD.MOV R0, RZ, RZ, -R0 ;  /* 0x000000ffff009224 */ /* 0x000fe200078e0a00 */
[----:B0-----:R-:W-:-:S10]  /*14b0*/  DMUL R20, R16, UR4 ;  /* 0x0000000410147c28 */ /* 0x001fd40008000000 */
[----:B------:R-:W0:Y:S02]  /*14c0*/  F2F.F32.F64 R20, R20 ;  /* 0x0000001400147310 */ /* 0x000e240000301000 */
[----:B01----:R-:W-:-:S07]  /*14d0*/  FSEL R3, -R20, R20, !P0 ;  /* 0x0000001414037208 */ /* 0x003fce0004000100 */
.L_x_23:
[----:B------:R-:W-:Y:S05]  /*14e0*/  BSYNC.RECONVERGENT B0 ;  /* 0x0000000000007941 */ /* 0x000fea0003800200 */
.L_x_22:
[----:B------:R-:W-:Y:S02]  /*14f0*/  IMAD.MOV.U32 R27, RZ, RZ, 0x37cbac00 ;  /* 0x37cbac00ff1b7424 */ /* 0x000fe400078e00ff */
[----:B------:R-:W-:Y:S01]  /*1500*/  FMUL R16, R3, R3 ;  /* 0x0000000303107220 */ /* 0x000fe20000400000 */
[C---:B------:R-:W-:Y:S01]  /*1510*/  LOP3.LUT R20, R0.reuse, 0x1, RZ, 0xc0, !PT ;  /* 0x0000000100147812 */ /* 0x040fe200078ec0ff */
[----:B------:R-:W-:Y:S01]  /*1520*/  VIADD R0, R0, 0x1 ;  /* 0x0000000100007836 */ /* 0x000fe20000000000 */
[----:B------:R-:W-:Y:S01]  /*1530*/  MOV R26, 0x3c0885e4 ;  /* 0x3c0885e4001a7802 */ /* 0x000fe20000000f00 */
[----:B------:R-:W-:Y:S01]  /*1540*/  FFMA R17, R16, R27, -0.0013887860113754868507 ;  /* 0xbab607ed10117423 */ /* 0x000fe2000000001b */
[----:B------:R-:W-:Y:S01]  /*1550*/  ISETP.NE.U32.AND P0, PT, R20, 0x1, PT ;  /* 0x000000011400780c */ /* 0x000fe20003f05070 */
[----:B------:R-:W-:Y:S01]  /*1560*/  IMAD.MOV.U32 R25, RZ, RZ, 0x3e2aaaa8 ;  /* 0x3e2aaaa8ff197424 */ /* 0x000fe200078e00ff */
[----:B------:R-:W-:Y:S01]  /*1570*/  LOP3.LUT P1, RZ, R0, 0x2, RZ, 0xc0, !PT ;  /* 0x0000000200ff7812 */ /* 0x000fe2000782c0ff */
[----:B------:R-:W-:Y:S01]  /*1580*/  BSSY.RECONVERGENT B0, `(.L_x_25) ;  /* 0x0000030000007945 */ /* 0x000fe20003800200 */
[----:B------:R-:W-:-:S02]  /*1590*/  FSEL R17, R17, -0.00019574658654164522886, P0 ;  /* 0xb94d415311117808 */ /* 0x000fc40000000000 */
[----:B------:R-:W-:Y:S02]  /*15a0*/  FSEL R21, R26, 0.041666727513074874878, !P0 ;  /* 0x3d2aaabb1a157808 */ /* 0x000fe40004000000 */
[----:B------:R-:W-:Y:S02]  /*15b0*/  FSEL R0, R3, 1, !P0 ;  /* 0x3f80000003007808 */ /* 0x000fe40004000000 */
[----:B------:R-:W-:Y:S01]  /*15c0*/  FSEL R20, -R25, -0.4999999701976776123, !P0 ;  /* 0xbeffffff19147808 */ /* 0x000fe20004000100 */
[C---:B------:R-:W-:Y:S01]  /*15d0*/  FFMA R17, R16.reuse, R17, R21 ;  /* 0x0000001110117223 */ /* 0x040fe20000000015 */
[----:B------:R-:W-:Y:S01]  /*15e0*/  MOV R30, R24 ;  /* 0x00000018001e7202 */ /* 0x000fe20000000f00 */
[C---:B------:R-:W-:Y:S02]  /*15f0*/  FFMA R3, R16.reuse, R0, RZ ;  /* 0x0000000010037223 */ /* 0x040fe400000000ff */
[----:B------:R-:W-:-:S04]  /*1600*/  FFMA R17, R16, R17, R20 ;  /* 0x0000001110117223 */ /* 0x000fc80000000014 */
[----:B------:R-:W-:Y:S01]  /*1610*/  FFMA R3, R3, R17, R0 ;  /* 0x0000001103037223 */ /* 0x000fe20000000000 */
[----:B------:R-:W-:-:S03]  /*1620*/  IMAD.MOV.U32 R0, RZ, RZ, R22 ;  /* 0x000000ffff007224 */ /* 0x000fc600078e0016 */
[----:B------:R-:W-:-:S04]  /*1630*/  @P1 FADD R3, RZ, -R3 ;  /* 0x80000003ff031221 */ /* 0x000fc80000000000 */
[----:B------:R-:W-:Y:S01]  /*1640*/  FFMA R28, R3, R23, R6 ;  /* 0x00000017031c7223 */ /* 0x000fe20000000006 */
[----:B------:R-:W-:Y:S06]  /*1650*/  @P2 BRA `(.L_x_26) ;  /* 0x0000000000882947 */ /* 0x000fec0003800000 */
[----:B------:R-:W-:Y:S02]  /*1660*/  HFMA2 R0, -RZ, RZ, 0, 0 ;  /* 0x00000000ff007431 */ /* 0x000fe400000001ff */
[----:B------:R-:W-:Y:S01]  /*1670*/  IMAD.MOV.U32 R29, RZ, RZ, RZ ;  /* 0x000000ffff1d7224 */ /* 0x000fe200078e00ff */
[----:B------:R-:W-:-:S06]  /*1680*/  UMOV UR4, URZ ;  /* 0x000000ff00047c82 */ /* 0x000fcc0008000000 */
.L_x_27:
        /* <DEDUP_REMOVED lines=23> */
[C---:B------:R-:W-:Y:S02]  /*1800*/  LOP3.LUT R0, R30.reuse, R15, RZ, 0x3c, !PT ;  /* 0x0000000f1e007212 */ /* 0x040fe400078e3cff */
[----:B------:R-:W-:Y:S02]  /*1810*/  LEA.HI R30, R30, R3, RZ, 0x1 ;  /* 0x000000031e1e7211 */ /* 0x000fe400078f08ff */
[----:B------:R-:W0:Y:S01]  /*1820*/  I2F.F64.S64 R16, R16 ;  /* 0x0000001000107312 */ /* 0x000e220000301c00 */
[----:B------:R-:W-:Y:S02]  /*1830*/  ISETP.GE.AND P0, PT, R0, RZ, PT ;  /* 0x000000ff0000720c */ /* 0x000fe40003f06270 */
[----:B------:R-:W-:Y:S01]  /*1840*/  @!P1 IMAD.MOV R30, RZ, RZ, -R30 ;  /* 0x000000ffff1e9224 */ /* 0x000fe200078e0a1e */
[----:B0-----:R-:W-:-:S10]  /*1850*/  DMUL R20, R16, UR4 ;  /* 0x0000000410147c28 */ /* 0x001fd40008000000 */
[----:B------:R-:W0:Y:S02]  /*1860*/  F2F.F32.F64 R20, R20 ;  /* 0x0000001400147310 */ /* 0x000e240000301000 */
[----:B01----:R-:W-:-:S07]  /*1870*/  FSEL R0, -R20, R20, !P0 ;  /* 0x0000001414007208 */ /* 0x003fce0004000100 */
.L_x_26:
[----:B------:R-:W-:Y:S05]  /*1880*/  BSYNC.RECONVERGENT B0 ;  /* 0x0000000000007941 */ /* 0x000fea0003800200 */
.L_x_25:
[----:B------:R-:W0:Y:S01]  /*1890*/  MUFU.RCP R17, R4 ;  /* 0x0000000400117308 */ /* 0x000e220000001000 */
[----:B------:R-:W-:Y:S01]  /*18a0*/  LOP3.LUT R16, R30, 0x1, RZ, 0xc0, !PT ;  /* 0x000000011e107812 */ /* 0x000fe200078ec0ff */
[----:B------:R-:W-:Y:S01]  /*18b0*/  FMUL R3, R0, R0 ;  /* 0x0000000000037220 */ /* 0x000fe20000400000 */
[----:B------:R-:W-:Y:S01]  /*18c0*/  FADD R21, R28, 0.5 ;  /* 0x3f0000001c157421 */ /* 0x000fe20000000000 */
[----:B------:R-:W-:Y:S01]  /*18d0*/  LOP3.LUT P1, RZ, R30, 0x2, RZ, 0xc0, !PT ;  /* 0x000000021eff7812 */ /* 0x000fe2000782c0ff */
[----:B------:R-:W-:Y:S01]  /*18e0*/  BSSY.RECONVERGENT B3, `(.L_x_28) ;  /* 0x0000019000037945 */ /* 0x000fe20003800200 */
[----:B------:R-:W-:Y:S01]  /*18f0*/  ISETP.NE.U32.AND P0, PT, R16, 0x1, PT ;  /* 0x000000011000780c */ /* 0x000fe20003f05070 */
[----:B------:R-:W-:-:S03]  /*1900*/  FFMA R27, R3, R27, -0.0013887860113754868507 ;  /* 0xbab607ed031b7423 */ /* 0x000fc6000000001b */
[----:B------:R-:W-:Y:S02]  /*1910*/  FSEL R26, R26, 0.041666727513074874878, P0 ;  /* 0x3d2aaabb1a1a7808 */ /* 0x000fe40000000000 */
[----:B------:R-:W-:Y:S02]  /*1920*/  FSEL R16, R27, -0.00019574658654164522886, !P0 ;  /* 0xb94d41531b107808 */ /* 0x000fe40004000000 */
[----:B------:R-:W-:Y:S02]  /*1930*/  FSEL R20, -R25, -0.4999999701976776123, P0 ;  /* 0xbeffffff19147808 */ /* 0x000fe40000000100 */
[----:B------:R-:W-:Y:S01]  /*1940*/  FSEL R0, R0, 1, P0 ;  /* 0x3f80000000007808 */ /* 0x000fe20000000000 */
[C---:B------:R-:W-:Y:S01]  /*1950*/  FFMA R26, R3.reuse, R16, R26 ;  /* 0x00000010031a7223 */ /* 0x040fe2000000001a */
[----:B------:R-:W1:Y:S01]  /*1960*/  FCHK P0, R21, R4 ;  /* 0x0000000415007302 */ /* 0x000e620000000000 */
[----:B0-----:R-:W-:Y:S02]  /*1970*/  FFMA R32, -R4, R17, 1 ;  /* 0x3f80000004207423 */ /* 0x001fe40000000111 */
[C---:B------:R-:W-:Y:S01]  /*1980*/  FFMA R20, R3.reuse, R26, R20 ;  /* 0x0000001a03147223 */ /* 0x040fe20000000014 */
[----:B------:R-:W-:Y:S01]  /*1990*/  FFMA R3, R3, R0, RZ ;  /* 0x0000000003037223 */ /* 0x000fe200000000ff */
[----:B------:R-:W-:-:S03]  /*19a0*/  FFMA R16, R17, R32, R17 ;  /* 0x0000002011107223 */ /* 0x000fc60000000011 */
[----:B------:R-:W-:Y:S01]  /*19b0*/  FFMA R0, R3, R20, R0 ;  /* 0x0000001403007223 */ /* 0x000fe20000000000 */
[----:B------:R-:W-:-:S03]  /*19c0*/  FFMA R17, R16, R21, RZ ;  /* 0x0000001510117223 */ /* 0x000fc600000000ff */
[----:B------:R-:W-:Y:S01]  /*19d0*/  @P1 FADD R0, RZ, -R0 ;  /* 0x80000000ff001221 */ /* 0x000fe20000000000 */
[----:B------:R-:W-:-:S03]  /*19e0*/  FFMA R3, -R4, R17, R21 ;  /* 0x0000001104037223 */ /* 0x000fc60000000115 */
[----:B------:R-:W-:Y:S01]  /*19f0*/  FFMA R25, R0, R23, R7 ;  /* 0x0000001700197223 */ /* 0x000fe20000000007 */
[----:B------:R-:W-:Y:S01]  /*1a00*/  FFMA R16, R16, R3, R17 ;  /* 0x0000000310107223 */ /* 0x000fe20000000011 */
[----:B-1----:R-:W-:Y:S06]  /*1a10*/  @!P0 BRA `(.L_x_29) ;  /* 0x0000000000148947 */ /* 0x002fec0003800000 */
[----:B------:R-:W-:Y:S01]  /*1a20*/  IMAD.MOV.U32 R0, RZ, RZ, R21 ;  /* 0x000000ffff007224 */ /* 0x000fe200078e0015 */
[----:B------:R-:W-:Y:S02]  /*1a30*/  MOV R3, R4 ;  /* 0x0000000400037202 */ /* 0x000fe40000000f00 */
[----:B------:R-:W-:-:S07]  /*1a40*/  MOV R20, 0x1a60 ;  /* 0x00001a6000147802 */ /* 0x000fce0000000f00 */
[----:B------:R-:W-:Y:S05]  /*1a50*/  CALL.REL.NOINC `($__internal_0_$__cuda_sm3x_div_rn_noftz_f32_slowpath) ;  /* 0x0000000400c07944 */ /* 0x000fea0003c00000 */
[----:B------:R-:W-:-:S07]  /*1a60*/  IMAD.MOV.U32 R16, RZ, RZ, R17 ;  /* 0x000000ffff107224 */ /* 0x000fce00078e0011 */
.L_x_29:
[----:B------:R-:W-:Y:S05]  /*1a70*/  BSYNC.RECONVERGENT B3 ;  /* 0x0000000000037941 */ /* 0x000fea0003800200 */
.L_x_28:
        /* <DEDUP_REMOVED lines=11> */
[----:B------:R-:W-:Y:S02]  /*1b30*/  MOV R3, R13 ;  /* 0x0000000d00037202 */ /* 0x000fe40000000f00 */
[----:B------:R-:W-:-:S07]  /*1b40*/  MOV R20, 0x1b60 ;  /* 0x00001b6000147802 */ /* 0x000fce0000000f00 */
[----:B------:R-:W-:Y:S05]  /*1b50*/  CALL.REL.NOINC `($__internal_0_$__cuda_sm3x_div_rn_noftz_f32_slowpath) ;  /* 0x0000000400807944 */ /* 0x000fea0003c00000 */
.L_x_31:
[----:B------:R-:W-:Y:S05]  /*1b60*/  BSYNC.RECONVERGENT B3 ;  /* 0x0000000000037941 */ /* 0x000fea0003800200 */
.L_x_30:
        /* <DEDUP_REMOVED lines=12> */
.L_x_8:
[----:B------:R-:W-:Y:S05]  /*1c30*/  BSYNC.RECONVERGENT B2 ;  /* 0x0000000000027941 */ /* 0x000fea0003800200 */
.L_x_7:
[----:B------:R-:W0:Y:S01]  /*1c40*/  LDCU UR4, c[0x0][0x38c] ;  /* 0x00007180ff0477ac */ /* 0x000e220008000800 */
[----:B------:R-:W-:-:S05]  /*1c50*/  VIADD R14, R14, 0x1 ;  /* 0x000000010e0e7836 */ /* 0x000fca0000000000 */
[----:B0-----:R-:W-:-:S13]  /*1c60*/  ISETP.NE.AND P0, PT, R14, UR4, PT ;  /* 0x000000040e007c0c */ /* 0x001fda000bf05270 */
[----:B------:R-:W-:Y:S05]  /*1c70*/  @P0 BRA `(.L_x_33) ;  /* 0xffffffe8003c0947 */ /* 0x000fea000383ffff */
.L_x_6:
[----:B------:R-:W-:Y:S01]  /*1c80*/  FSETP.GT.AND P0, PT, R12, RZ, PT ;  /* 0x000000ff0c00720b */ /* 0x000fe20003f04000 */
[----:B------:R-:W-:-:S12]  /*1c90*/  BSSY.RECONVERGENT B2, `(.L_x_34) ;  /* 0x000003e000027945 */ /* 0x000fd80003800200 */
[----:B------:R-:W-:Y:S05]  /*1ca0*/  @!P0 BRA `(.L_x_35) ;  /* 0x0000000000f08947 */ /* 0x000fea0003800000 */
[----:B------:R-:W0:Y:S01]  /*1cb0*/  MUFU.RCP R3, R12 ;  /* 0x0000000c00037308 */ /* 0x000e220000001000 */
[----:B------:R-:W-:Y:S07]  /*1cc0*/  BSSY.RECONVERGENT B3, `(.L_x_36) ;  /* 0x000000c000037945 */ /* 0x000fee0003800200 */
[----:B------:R-:W1:Y:S01]  /*1cd0*/  FCHK P0, R5, R12 ;  /* 0x0000000c05007302 */ /* 0x000e620000000000 */
[----:B0-----:R-:W-:-:S04]  /*1ce0*/  FFMA R0, R3, -R12, 1 ;  /* 0x3f80000003007423 */ /* 0x001fc8000000080c */
[----:B------:R-:W-:-:S04]  /*1cf0*/  FFMA R0, R3, R0, R3 ;  /* 0x0000000003007223 */ /* 0x000fc80000000003 */
[----:B------:R-:W-:-:S04]  /*1d00*/  FFMA R4, R0, R5, RZ ;  /* 0x0000000500047223 */ /* 0x000fc800000000ff */
[----:B------:R-:W-:-:S04]  /*1d10*/  FFMA R3, R4, -R12, R5 ;  /* 0x8000000c04037223 */ /* 0x000fc80000000005 */
[----:B------:R-:W-:Y:S01]  /*1d20*/  FFMA R17, R0, R3, R4 ;  /* 0x0000000300117223 */ /* 0x000fe20000000004 */
[----:B-1----:R-:W-:Y:S06]  /*1d30*/  @!P0 BRA `(.L_x_37) ;  /* 0x0000000000108947 */ /* 0x002fec0003800000 */
[----:B------:R-:W-:Y:S01]  /*1d40*/  MOV R0, R5 ;  /* 0x0000000500007202 */ /* 0x000fe20000000f00 */
[----:B------:R-:W-:Y:S01]  /*1d50*/  IMAD.MOV.U32 R3, RZ, RZ, R12 ;  /* 0x000000ffff037224 */ /* 0x000fe200078e000c */
[----:B------:R-:W-:-:S07]  /*1d60*/  MOV R20, 0x1d80 ;  /* 0x00001d8000147802 */ /* 0x000fce0000000f00 */
[----:B------:R-:W-:Y:S05]  /*1d70*/  CALL.REL.NOINC `($__internal_0_$__cuda_sm3x_div_rn_noftz_f32_slowpath) ;  /* 0x0000000000f87944 */ /* 0x000fea0003c00000 */
.L_x_37:
[----:B------:R-:W-:Y:S05]  /*1d80*/  BSYNC.RECONVERGENT B3 ;  /* 0x0000000000037941 */ /* 0x000fea0003800200 */
.L_x_36:
[----:B------:R-:W0:Y:S01]  /*1d90*/  MUFU.RCP R3, R12 ;  /* 0x0000000c00037308 */ /* 0x000e220000001000 */
[----:B------:R-:W-:Y:S01]  /*1da0*/  BSSY.RECONVERGENT B3, `(.L_x_38) ;  /* 0x000000d000037945 */ /* 0x000fe20003800200 */
[----:B------:R-:W-:-:S06]  /*1db0*/  IMAD.MOV.U32 R5, RZ, RZ, R17 ;  /* 0x000000ffff057224 */ /* 0x000fcc00078e0011 */
        /* <DEDUP_REMOVED lines=11> */
.L_x_39:
[----:B------:R-:W-:Y:S05]  /*1e70*/  BSYNC.RECONVERGENT B3 ;  /* 0x0000000000037941 */ /* 0x000fea0003800200 */
.L_x_38:
        /* <DEDUP_REMOVED lines=14> */
.L_x_41:
[----:B------:R-:W-:Y:S05]  /*1f60*/  BSYNC.RECONVERGENT B3 ;  /* 0x0000000000037941 */ /* 0x000fea0003800200 */
.L_x_40:
        /* <DEDUP_REMOVED lines=14> */
.L_x_43:
[----:B------:R-:W-:Y:S05]  /*2050*/  BSYNC.RECONVERGENT B3 ;  /* 0x0000000000037941 */ /* 0x000fea0003800200 */
.L_x_42:
[----:B------:R-:W-:-:S07]  /*2060*/  IMAD.MOV.U32 R10, RZ, RZ, R17 ;  /* 0x000000ffff0a7224 */ /* 0x000fce00078e0011 */
.L_x_35:
[----:B------:R-:W-:Y:S05]  /*2070*/  BSYNC.RECONVERGENT B2 ;  /* 0x0000000000027941 */ /* 0x000fea0003800200 */
.L_x_34:
[----:B------:R-:W0:Y:S02]  /*2080*/  LDC.64 R6, c[0x0][0x3a8] ;  /* 0x0000ea00ff067b82 */ /* 0x000e240000000a00 */
[----:B0-----:R-:W-:-:S05]  /*2090*/  IMAD.WIDE R6, R9, 0x4, R6 ;  /* 0x0000000409067825 */ /* 0x001fca00078e0206 */
[----:B------:R-:W-:Y:S04]  /*20a0*/  STG.E desc[UR6][R6.64], R5 ;  /* 0x0000000506007986 */ /* 0x000fe8000c101906 */
[----:B------:R-:W-:Y:S04]  /*20b0*/  STG.E desc[UR6][R6.64+0x4], R2 ;  /* 0x0000040206007986 */ /* 0x000fe8000c101906 */
[----:B------:R-:W-:Y:S04]  /*20c0*/  STG.E desc[UR6][R6.64+0x8], R11 ;  /* 0x0000080b06007986 */ /* 0x000fe8000c101906 */
[----:B------:R-:W-:Y:S01]  /*20d0*/  STG.E desc[UR6][R6.64+0xc], R10 ;  /* 0x00000c0a06007986 */ /* 0x000fe2000c101906 */
[----:B------:R-:W-:Y:S05]  /*20e0*/  EXIT ;  /* 0x000000000000794d */ /* 0x000fea0003800000 */
.L_x_5:
[----:B------:R-:W0:Y:S02]  /*20f0*/  LDC.64 R2, c[0x0][0x3a8] ;  /* 0x0000ea00ff027b82 */ /* 0x000e240000000a00 */
[----:B0-----:R-:W-:-:S05]  /*2100*/  IMAD.WIDE R2, R9, 0x4, R2 ;  /* 0x0000000409027825 */ /* 0x001fca00078e0202 */
[----:B-----5:R-:W-:Y:S04]  /*2110*/  STG.E desc[UR6][R2.64], R10 ;  /* 0x0000000a02007986 */ /* 0x020fe8000c101906 */
[----:B------:R-:W-:Y:S04]  /*2120*/  STG.E desc[UR6][R2.64+0x4], R11 ;  /* 0x0000040b02007986 */ /* 0x000fe8000c101906 */
[----:B------:R-:W-:Y:S04]  /*2130*/  STG.E desc[UR6][R2.64+0x8], R12 ;  /* 0x0000080c02007986 */ /* 0x000fe8000c101906 */
[----:B------:R-:W-:Y:S01]  /*2140*/  STG.E desc[UR6][R2.64+0xc], R13 ;  /* 0x00000c0d02007986 */ /* 0x000fe2000c101906 */
[----:B------:R-:W-:Y:S05]  /*2150*/  EXIT ;  /* 0x000000000000794d */ /* 0x000fea0003800000 */
        .weak           $__internal_0_$__cuda_sm3x_div_rn_noftz_f32_slowpath
        .type           $__internal_0_$__cuda_sm3x_div_rn_noftz_f32_slowpath,@function
        .size           $__internal_0_$__cuda_sm3x_div_rn_noftz_f32_slowpath,(.L_x_56 - $__internal_0_$__cuda_sm3x_div_rn_noftz_f32_slowpath)
$__internal_0_$__cuda_sm3x_div_rn_noftz_f32_slowpath:
[----:B------:R-:W-:Y:S01]  /*2160*/  SHF.R.U32.HI R17, RZ, 0x17, R3 ;  /* 0x00000017ff117819 */ /* 0x000fe20000011603 */
[----:B------:R-:W-:Y:S01]  /*2170*/  BSSY.RECONVERGENT B0, `(.L_x_44) ;  /* 0x0000062000007945 */ /* 0x000fe20003800200 */
[----:B------:R-:W-:Y:S02]  /*2180*/  SHF.R.U32.HI R26, RZ, 0x17, R0 ;  /* 0x00000017ff1a7819 */ /* 0x000fe40000011600 */
[----:B------:R-:W-:Y:S02]  /*2190*/  LOP3.LUT R17, R17, 0xff, RZ, 0xc0, !PT ;  /* 0x000000ff11117812 */ /* 0x000fe400078ec0ff */
[----:B------:R-:W-:Y:S02]  /*21a0*/  LOP3.LUT R26, R26, 0xff, RZ, 0xc0, !PT ;  /* 0x000000ff1a1a7812 */ /* 0x000fe400078ec0ff */
[----:B------:R-:W-:-:S03]  /*21b0*/  IADD3 R27, PT, PT, R17, -0x1, RZ ;  /* 0xffffffff111b7810 */ /* 0x000fc60007ffe0ff */
[----:B------:R-:W-:Y:S01]  /*21c0*/  VIADD R28, R26, 0xffffffff ;  /* 0xffffffff1a1c7836 */ /* 0x000fe20000000000 */
[----:B------:R-:W-:-:S04]  /*21d0*/  ISETP.GT.U32.AND P0, PT, R27, 0xfd, PT ;  /* 0x000000fd1b00780c */ /* 0x000fc80003f04070 */
[----:B------:R-:W-:-:S13]  /*21e0*/  ISETP.GT.U32.OR P0, PT, R28, 0xfd, P0 ;  /* 0x000000fd1c00780c */ /* 0x000fda0000704470 */
[----:B------:R-:W-:Y:S01]  /*21f0*/  @!P0 IMAD.MOV.U32 R21, RZ, RZ, RZ ;  /* 0x000000ffff158224 */ /* 0x000fe200078e00ff */
[----:B------:R-:W-:Y:S06]  /*2200*/  @!P0 BRA `(.L_x_45) ;  /* 0x00000000005c8947 */ /* 0x000fec0003800000 */
[----:B------:R-:W-:Y:S02]  /*2210*/  FSETP.GTU.FTZ.AND P0, PT, |R0|, +INF , PT ;  /* 0x7f8000000000780b */ /* 0x000fe40003f1c200 */
[----:B------:R-:W-:-:S04]  /*2220*/  FSETP.GTU.FTZ.AND P1, PT, |R3|, +INF , PT ;  /* 0x7f8000000300780b */ /* 0x000fc80003f3c200 */
[----:B------:R-:W-:-:S13]  /*2230*/  PLOP3.LUT P0, PT, P0, P1, PT, 0xf8, 0x8f ;  /* 0x00000000008f781c */ /* 0x000fda0000703f70 */
[----:B------:R-:W-:Y:S05]  /*2240*/  @P0 BRA `(.L_x_46) ;  /* 0x00000004004c0947 */ /* 0x000fea0003800000 */
[----:B------:R-:W-:-:S13]  /*2250*/  LOP3.LUT P0, RZ, R3, 0x7fffffff, R0, 0xc8, !PT ;  /* 0x7fffffff03ff7812 */ /* 0x000fda000780c800 */
[----:B------:R-:W-:Y:S05]  /*2260*/  @!P0 BRA `(.L_x_47) ;  /* 0x00000004003c8947 */ /* 0x000fea0003800000 */
[C---:B------:R-:W-:Y:S02]  /*2270*/  FSETP.NEU.FTZ.AND P3, PT, |R0|.reuse, +INF , PT ;  /* 0x7f8000000000780b */ /* 0x040fe40003f7d200 */
[----:B------:R-:W-:Y:S02]  /*2280*/  FSETP.NEU.FTZ.AND P1, PT, |R3|, +INF , PT ;  /* 0x7f8000000300780b */ /* 0x000fe40003f3d200 */
[----:B------:R-:W-:-:S11]  /*2290*/  FSETP.NEU.FTZ.AND P0, PT, |R0|, +INF , PT ;  /* 0x7f8000000000780b */ /* 0x000fd60003f1d200 */
[----:B------:R-:W-:Y:S05]  /*22a0*/  @!P1 BRA !P3, `(.L_x_47) ;  /* 0x00000004002c9947 */ /* 0x000fea0005800000 */
[----:B------:R-:W-:-:S04]  /*22b0*/  LOP3.LUT P3, RZ, R0, 0x7fffffff, RZ, 0xc0, !PT ;  /* 0x7fffffff00ff7812 */ /* 0x000fc8000786c0ff */
[----:B------:R-:W-:-:S13]  /*22c0*/  PLOP3.LUT P1, PT, P1, P3, PT, 0x2f, 0xf2 ;  /* 0x0000000000f2781c */ /* 0x000fda0000f26577 */
[----:B------:R-:W-:Y:S05]  /*22d0*/  @P1 BRA `(.L_x_48) ;  /* 0x0000000400181947 */ /* 0x000fea0003800000 */
[----:B------:R-:W-:-:S04]  /*22e0*/  LOP3.LUT P1, RZ, R3, 0x7fffffff, RZ, 0xc0, !PT ;  /* 0x7fffffff03ff7812 */ /* 0x000fc8000782c0ff */
[----:B------:R-:W-:-:S13]  /*22f0*/  PLOP3.LUT P0, PT, P0, P1, PT, 0x2f, 0xf2 ;  /* 0x0000000000f2781c */ /* 0x000fda0000702577 */
[----:B------:R-:W-:Y:S05]  /*2300*/  @P0 BRA `(.L_x_49) ;  /* 0x0000000400000947 */ /* 0x000fea0003800000 */
[----:B------:R-:W-:Y:S02]  /*2310*/  ISETP.GE.AND P0, PT, R28, RZ, PT ;  /* 0x000000ff1c00720c */ /* 0x000fe40003f06270 */
[----:B------:R-:W-:-:S11]  /*2320*/  ISETP.GE.AND P1, PT, R27, RZ, PT ;  /* 0x000000ff1b00720c */ /* 0x000fd60003f26270 */
[----:B------:R-:W-:Y:S01]  /*2330*/  @P0 MOV R21, RZ ;  /* 0x000000ff00150202 */ /* 0x000fe20000000f00 */
[----:B------:R-:W-:Y:S02]  /*2340*/  @!P0 IMAD.MOV.U32 R21, RZ, RZ, -0x40 ;  /* 0xffffffc0ff158424 */ /* 0x000fe400078e00ff */
[----:B------:R-:W-:Y:S01]  /*2350*/  @!P0 FFMA R0, R0, 1.84467440737095516160e+19, RZ ;  /* 0x5f80000000008823 */ /* 0x000fe200000000ff */
[----:B------:R-:W-:Y:S01]  /*2360*/  @!P1 FFMA R3, R3, 1.84467440737095516160e+19, RZ ;  /* 0x5f80000003039823 */ /* 0x000fe200000000ff */
[----:B------:R-:W-:-:S07]  /*2370*/  @!P1 VIADD R21, R21, 0x40 ;  /* 0x0000004015159836 */ /* 0x000fce0000000000 */
.L_x_45:
[----:B------:R-:W-:Y:S01]  /*2380*/  LEA R28, R17, 0xc0800000, 0x17 ;  /* 0xc0800000111c7811 */ /* 0x000fe200078eb8ff */
[----:B------:R-:W-:Y:S01]  /*2390*/  VIADD R26, R26, 0xffffff81 ;  /* 0xffffff811a1a7836 */ /* 0x000fe20000000000 */
[----:B------:R-:W-:Y:S02]  /*23a0*/  BSSY.RECONVERGENT B1, `(.L_x_50) ;  /* 0x0000035000017945 */ /* 0x000fe40003800200 */
[----:B------:R-:W-:Y:S01]  /*23b0*/  IADD3 R31, PT, PT, -R28, R3, RZ ;  /* 0x000000031c1f7210 */ /* 0x000fe20007ffe1ff */
[C---:B------:R-:W-:Y:S01]  /*23c0*/  IMAD R0, R26.reuse, -0x800000, R0 ;  /* 0xff8000001a007824 */ /* 0x040fe200078e0200 */
[----:B------:R-:W-:Y:S02]  /*23d0*/  IADD3 R26, PT, PT, R26, 0x7f, -R17 ;  /* 0x0000007f1a1a7810 */ /* 0x000fe40007ffe811 */
[----:B------:R-:W0:Y:S01]  /*23e0*/  MUFU.RCP R3, R31 ;  /* 0x0000001f00037308 */ /* 0x000e220000001000 */
[----:B------:R-:W-:Y:S01]  /*23f0*/  FADD.FTZ R27, -R31, -RZ ;  /* 0x800000ff1f1b7221 */ /* 0x000fe20000010100 */
[----:B------:R-:W-:-:S03]  /*2400*/  IADD3 R21, PT, PT, R26, R21, RZ ;  /* 0x000000151a157210 */ /* 0x000fc60007ffe0ff */
[----:B0-----:R-:W-:-:S04]  /*2410*/  FFMA R28, R3, R27, 1 ;  /* 0x3f800000031c7423 */ /* 0x001fc8000000001b */
[----:B------:R-:W-:-:S04]  /*2420*/  FFMA R3, R3, R28, R3 ;  /* 0x0000001c03037223 */ /* 0x000fc80000000003 */
[----:B------:R-:W-:-:S04]  /*2430*/  FFMA R28, R0, R3, RZ ;  /* 0x00000003001c7223 */ /* 0x000fc800000000ff */
[----:B------:R-:W-:-:S04]  /*2440*/  FFMA R30, R27, R28, R0 ;  /* 0x0000001c1b1e7223 */ /* 0x000fc80000000000 */
[----:B------:R-:W-:-:S04]  /*2450*/  FFMA R30, R3, R30, R28 ;  /* 0x0000001e031e7223 */ /* 0x000fc8000000001c */
[----:B------:R-:W-:-:S04]  /*2460*/  FFMA R27, R27, R30, R0 ;  /* 0x0000001e1b1b7223 */ /* 0x000fc80000000000 */
[----:B------:R-:W-:-:S05]  /*2470*/  FFMA R0, R3, R27, R30 ;  /* 0x0000001b03007223 */ /* 0x000fca000000001e */
[----:B------:R-:W-:-:S04]  /*2480*/  SHF.R.U32.HI R17, RZ, 0x17, R0 ;  /* 0x00000017ff117819 */ /* 0x000fc80000011600 */
[----:B------:R-:W-:-:S05]  /*2490*/  LOP3.LUT R26, R17, 0xff, RZ, 0xc0, !PT ;  /* 0x000000ff111a7812 */ /* 0x000fca00078ec0ff */
[----:B------:R-:W-:-:S05]  /*24a0*/  IMAD.IADD R17, R26, 0x1, R21 ;  /* 0x000000011a117824 */ /* 0x000fca00078e0215 */
[----:B------:R-:W-:-:S04]  /*24b0*/  IADD3 R26, PT, PT, R17, -0x1, RZ ;  /* 0xffffffff111a7810 */ /* 0x000fc80007ffe0ff */
[----:B------:R-:W-:-:S13]  /*24c0*/  ISETP.GE.U32.AND P0, PT, R26, 0xfe, PT ;  /* 0x000000fe1a00780c */ /* 0x000fda0003f06070 */
[----:B------:R-:W-:Y:S05]  /*24d0*/  @!P0 BRA `(.L_x_51) ;  /* 0x0000000000808947 */ /* 0x000fea0003800000 */
[----:B------:R-:W-:-:S13]  /*24e0*/  ISETP.GT.AND P0, PT, R17, 0xfe, PT ;  /* 0x000000fe1100780c */ /* 0x000fda0003f04270 */
[----:B------:R-:W-:Y:S05]  /*24f0*/  @P0 BRA `(.L_x_52) ;  /* 0x00000000006c0947 */ /* 0x000fea0003800000 */
[----:B------:R-:W-:-:S13]  /*2500*/  ISETP.GE.AND P0, PT, R17, 0x1, PT ;  /* 0x000000011100780c */ /* 0x000fda0003f06270 */
[----:B------:R-:W-:Y:S05]  /*2510*/  @P0 BRA `(.L_x_53) ;  /* 0x0000000000740947 */ /* 0x000fea0003800000 */
[----:B------:R-:W-:Y:S02]  /*2520*/  ISETP.GE.AND P0, PT, R17, -0x18, PT ;  /* 0xffffffe81100780c */ /* 0x000fe40003f06270 */
[----:B------:R-:W-:-:S11]  /*2530*/  LOP3.LUT R0, R0, 0x80000000, RZ, 0xc0, !PT ;  /* 0x8000000000007812 */ /* 0x000fd600078ec0ff */
[----:B------:R-:W-:Y:S05]  /*2540*/  @!P0 BRA `(.L_x_53) ;  /* 0x0000000000688947 */ /* 0x000fea0003800000 */
[CCC-:B------:R-:W-:Y:S01]  /*2550*/  FFMA.RZ R21, R3.reuse, R27.reuse, R30.reuse ;  /* 0x0000001b03157223 */ /* 0x1c0fe2000000c01e */
[CCC-:B------:R-:W-:Y:S01]  /*2560*/  FFMA.RP R26, R3.reuse, R27.reuse, R30.reuse ;  /* 0x0000001b031a7223 */ /* 0x1c0fe2000000801e */
[----:B------:R-:W-:Y:S01]  /*2570*/  FFMA.RM R3, R3, R27, R30 ;  /* 0x0000001b03037223 */ /* 0x000fe2000000401e */
[C---:B------:R-:W-:Y:S01]  /*2580*/  VIADD R27, R17.reuse, 0x20 ;  /* 0x00000020111b7836 */ /* 0x040fe20000000000 */
[----:B------:R-:W-:Y:S02]  /*2590*/  ISETP.NE.AND P3, PT, R17, RZ, PT ;  /* 0x000000ff1100720c */ /* 0x000fe40003f65270 */
[----:B------:R-:W-:Y:S02]  /*25a0*/  LOP3.LUT R21, R21, 0x7fffff, RZ, 0xc0, !PT ;  /* 0x007fffff15157812 */ /* 0x000fe400078ec0ff */
[----:B------:R-:W-:Y:S02]  /*25b0*/  ISETP.NE.AND P1, PT, R17, RZ, PT ;  /* 0x000000ff1100720c */ /* 0x000fe40003f25270 */
[----:B------:R-:W-:-:S02]  /*25c0*/  LOP3.LUT R28, R21, 0x800000, RZ, 0xfc, !PT ;  /* 0x00800000151c7812 */ /* 0x000fc400078efcff */
[----:B------:R-:W-:Y:S02]  /*25d0*/  IADD3 R17, PT, PT, -R17, RZ, RZ ;  /* 0x000000ff11117210 */ /* 0x000fe40007ffe1ff */
[----:B------:R-:W-:Y:S02]  /*25e0*/  SHF.L.U32 R27, R28, R27, RZ ;  /* 0x0000001b1c1b7219 */ /* 0x000fe400000006ff */
[----:B------:R-:W-:Y:S02]  /*25f0*/  FSETP.NEU.FTZ.AND P0, PT, R26, R3, PT ;  /* 0x000000031a00720b */ /* 0x000fe40003f1d000 */
[----:B------:R-:W-:Y:S02]  /*2600*/  SEL R17, R17, RZ, P3 ;  /* 0x000000ff11117207 */ /* 0x000fe40001800000 */
[----:B------:R-:W-:Y:S02]  /*2610*/  ISETP.NE.AND P1, PT, R27, RZ, P1 ;  /* 0x000000ff1b00720c */ /* 0x000fe40000f25270 */
[----:B------:R-:W-:-:S02]  /*2620*/  SHF.R.U32.HI R28, RZ, R17, R28 ;  /* 0x00000011ff1c7219 */ /* 0x000fc4000001161c */
[----:B------:R-:W-:Y:S02]  /*2630*/  PLOP3.LUT P0, PT, P0, P1, PT, 0xf8, 0x8f ;  /* 0x00000000008f781c */ /* 0x000fe40000703f70 */
[----:B------:R-:W-:Y:S02]  /*2640*/  SHF.R.U32.HI R17, RZ, 0x1, R28 ;  /* 0x00000001ff117819 */ /* 0x000fe4000001161c */
[----:B------:R-:W-:-:S04]  /*2650*/  SEL R26, RZ, 0x1, !P0 ;  /* 0x00000001ff1a7807 */ /* 0x000fc80004000000 */
[----:B------:R-:W-:-:S04]  /*2660*/  LOP3.LUT R3, R26, 0x1, R17, 0xf8, !PT ;  /* 0x000000011a037812 */ /* 0x000fc800078ef811 */
[----:B------:R-:W-:-:S05]  /*2670*/  LOP3.LUT R28, R3, R28, RZ, 0xc0, !PT ;  /* 0x0000001c031c7212 */ /* 0x000fca00078ec0ff */
[----:B------:R-:W-:-:S05]  /*2680*/  IMAD.IADD R17, R17, 0x1, R28 ;  /* 0x0000000111117824 */ /* 0x000fca00078e021c */
[----:B------:R-:W-:Y:S01]  /*2690*/  LOP3.LUT R0, R17, R0, RZ, 0xfc, !PT ;  /* 0x0000000011007212 */ /* 0x000fe200078efcff */
[----:B------:R-:W-:Y:S06]  /*26a0*/  BRA `(.L_x_53) ;  /* 0x0000000000107947 */ /* 0x000fec0003800000 */
.L_x_52:
[----:B------:R-:W-:-:S04]  /*26b0*/  LOP3.LUT R0, R0, 0x80000000, RZ, 0xc0, !PT ;  /* 0x8000000000007812 */ /* 0x000fc800078ec0ff */
[----:B------:R-:W-:Y:S01]  /*26c0*/  LOP3.LUT R0, R0, 0x7f800000, RZ, 0xfc, !PT ;  /* 0x7f80000000007812 */ /* 0x000fe200078efcff */
[----:B------:R-:W-:Y:S06]  /*26d0*/  BRA `(.L_x_53) ;  /* 0x0000000000047947 */ /* 0x000fec0003800000 */
.L_x_51:
[----:B------:R-:W-:-:S07]  /*26e0*/  LEA R0, R21, R0, 0x17 ;  /* 0x0000000015007211 */ /* 0x000fce00078eb8ff */
.L_x_53:
[----:B------:R-:W-:Y:S05]  /*26f0*/  BSYNC.RECONVERGENT B1 ;  /* 0x0000000000017941 */ /* 0x000fea0003800200 */
.L_x_50:
[----:B------:R-:W-:Y:S05]  /*2700*/  BRA `(.L_x_54) ;  /* 0x0000000000207947 */ /* 0x000fea0003800000 */
.L_x_49:
[----:B------:R-:W-:-:S04]  /*2710*/  LOP3.LUT R0, R3, 0x80000000, R0, 0x48, !PT ;  /* 0x8000000003007812 */ /* 0x000fc800078e4800 */
[----:B------:R-:W-:Y:S01]  /*2720*/  LOP3.LUT R0, R0, 0x7f800000, RZ, 0xfc, !PT ;  /* 0x7f80000000007812 */ /* 0x000fe200078efcff */
[----:B------:R-:W-:Y:S06]  /*2730*/  BRA `(.L_x_54) ;  /* 0x0000000000147947 */ /* 0x000fec0003800000 */
.L_x_48:
[----:B------:R-:W-:Y:S01]  /*2740*/  LOP3.LUT R0, R3, 0x80000000, R0, 0x48, !PT ;  /* 0x8000000003007812 */ /* 0x000fe200078e4800 */
[----:B------:R-:W-:Y:S06]  /*2750*/  BRA `(.L_x_54) ;  /* 0x00000000000c7947 */ /* 0x000fec0003800000 */
.L_x_47:
[----:B------:R-:W0:Y:S01]  /*2760*/  MUFU.RSQ R0, -QNAN ;  /* 0xffc0000000007908 */ /* 0x000e220000001400 */
[----:B------:R-:W-:Y:S05]  /*2770*/  BRA `(.L_x_54) ;  /* 0x0000000000047947 */ /* 0x000fea0003800000 */
.L_x_46:
[----:B------:R-:W-:-:S07]  /*2780*/  FADD.FTZ R0, R0, R3 ;  /* 0x0000000300007221 */ /* 0x000fce0000010000 */
.L_x_54:
[----:B------:R-:W-:Y:S05]  /*2790*/  BSYNC.RECONVERGENT B0 ;  /* 0x0000000000007941 */ /* 0x000fea0003800200 */
.L_x_44:
[----:B------:R-:W-:Y:S02]  /*27a0*/  HFMA2 R21, -RZ, RZ, 0, 0 ;  /* 0x00000000ff157431 */ /* 0x000fe400000001ff */
[----:B0-----:R-:W-:Y:S02]  /*27b0*/  IMAD.MOV.U32 R17, RZ, RZ, R0 ;  /* 0x000000ffff117224 */ /* 0x001fe400078e0000 */
[----:B------:R-:W-:Y:S05]  /*27c0*/  RET.REL.NODEC R20 `(_Z18GaussianBlurKerneliififyyPfb) ;  /* 0xffffffd8140c7950 */ /* 0x000fea0003c3ffff */
.L_x_55:
[----:B------:R-:W-:-:S00]  /*27d0*/  BRA `(.L_x_55) ;  /* 0xfffffffc00fc7947 */ /* 0x000fc0000383ffff */
[----:B------:R-:W-:-:S00]  /*27e0*/  NOP ;  /* 0x0000000000007918 */ /* 0x000fc00000000000 */
        /* <DEDUP_REMOVED lines=9> */
.L_x_56:


//--------------------- .nv.global.init           --------------------------
	.section	.nv.global.init,"aw",@progbits
	.align	4
.nv.global.init:
	.type		__cudart_i2opi_f,@object
	.size		__cudart_i2opi_f,(.L_0 - __cudart_i2opi_f)
__cudart_i2opi_f:
        /*0000*/ 	.byte	0x41, 0x90, 0x43, 0x3c, 0x99, 0x95, 0x62, 0xdb, 0xc0, 0xdd, 0x34, 0xf5, 0xd1, 0x57, 0x27, 0xfc
        /*0010*/ 	.byte	0x29, 0x15, 0x44, 0x4e, 0x6e, 0x83, 0xf9, 0xa2
.L_0:


//--------------------- .nv.shared.reserved.0     --------------------------
	.section	.nv.shared.reserved.0,"aw",@nobits
	.weak		__nv_reservedSMEM_offset_0_alias
	.size		__nv_reservedSMEM_offset_0_alias, 0, 64
	.other		__nv_reservedSMEM_offset_0_alias,@"STO_CUDA_RESERVED_SHARED STV_DEFAULT"
__nv_reservedSMEM_offset_0_alias:
	.zero		0
	.zero		64


//--------------------- .nv.constant0._Z18GaussianBlurKerneliififyyPfb --------------------------
	.section	.nv.constant0._Z18GaussianBlurKerneliififyyPfb,"a",@progbits
	.sectionflags	@""
	.align	4
.nv.constant0._Z18GaussianBlurKerneliififyyPfb:
	.zero		945


//--------------------- SYMBOLS --------------------------

	.type		.nv.reservedSmem.offset0,@object
	.size		.nv.reservedSmem.offset0,0x4
